//
// Generated by NVIDIA NVVM Compiler
//
// Compiler Build ID: CL-36424714
// Cuda compilation tools, release 13.0, V13.0.88
// Based on NVVM 20.0.0
//

.version 9.0
.target sm_100
.address_size 64

	// .globl	_Z10initializePdS_S_PiS_S_S_S_S_S_

.visible .entry _Z10initializePdS_S_PiS_S_S_S_S_S_(
	.param .u64 .ptr .align 1 _Z10initializePdS_S_PiS_S_S_S_S_S__param_0,
	.param .u64 .ptr .align 1 _Z10initializePdS_S_PiS_S_S_S_S_S__param_1,
	.param .u64 .ptr .align 1 _Z10initializePdS_S_PiS_S_S_S_S_S__param_2,
	.param .u64 .ptr .align 1 _Z10initializePdS_S_PiS_S_S_S_S_S__param_3,
	.param .u64 .ptr .align 1 _Z10initializePdS_S_PiS_S_S_S_S_S__param_4,
	.param .u64 .ptr .align 1 _Z10initializePdS_S_PiS_S_S_S_S_S__param_5,
	.param .u64 .ptr .align 1 _Z10initializePdS_S_PiS_S_S_S_S_S__param_6,
	.param .u64 .ptr .align 1 _Z10initializePdS_S_PiS_S_S_S_S_S__param_7,
	.param .u64 .ptr .align 1 _Z10initializePdS_S_PiS_S_S_S_S_S__param_8,
	.param .u64 .ptr .align 1 _Z10initializePdS_S_PiS_S_S_S_S_S__param_9
)
{
	.reg .pred 	%p<2>;
	.reg .b32 	%r<20>;
	.reg .b64 	%rd<44>;
	.reg .b64 	%fd<166>;

	ld.param.u64 	%rd7, [_Z10initializePdS_S_PiS_S_S_S_S_S__param_0];
	ld.param.u64 	%rd11, [_Z10initializePdS_S_PiS_S_S_S_S_S__param_1];
	ld.param.u64 	%rd12, [_Z10initializePdS_S_PiS_S_S_S_S_S__param_2];
	ld.param.u64 	%rd13, [_Z10initializePdS_S_PiS_S_S_S_S_S__param_3];
	ld.param.u64 	%rd14, [_Z10initializePdS_S_PiS_S_S_S_S_S__param_4];
	ld.param.u64 	%rd15, [_Z10initializePdS_S_PiS_S_S_S_S_S__param_5];
	ld.param.u64 	%rd16, [_Z10initializePdS_S_PiS_S_S_S_S_S__param_6];
	cvta.to.global.u64 	%rd17, %rd16;
	cvta.to.global.u64 	%rd1, %rd15;
	cvta.to.global.u64 	%rd18, %rd14;
	cvta.to.global.u64 	%rd19, %rd13;
	cvta.to.global.u64 	%rd2, %rd12;
	cvta.to.global.u64 	%rd3, %rd11;
	cvta.to.global.u64 	%rd20, %rd7;
	mov.b64 	%rd21, 0;
	st.global.u64 	[%rd20], %rd21;
	st.global.u64 	[%rd3], %rd21;
	mov.b64 	%rd22, 4601678019255453468;
	st.global.u64 	[%rd2], %rd22;
	mov.b64 	%rd23, 4607182418800017408;
	st.global.u64 	[%rd20+8], %rd23;
	st.global.u64 	[%rd3+8], %rd21;
	mov.b64 	%rd24, 4592670820000712476;
	st.global.u64 	[%rd2+8], %rd24;
	st.global.u64 	[%rd20+16], %rd21;
	st.global.u64 	[%rd3+16], %rd23;
	st.global.u64 	[%rd2+16], %rd24;
	mov.b64 	%rd25, -4616189618054758400;
	st.global.u64 	[%rd20+24], %rd25;
	st.global.u64 	[%rd3+24], %rd21;
	st.global.u64 	[%rd2+24], %rd24;
	st.global.u64 	[%rd20+32], %rd21;
	st.global.u64 	[%rd3+32], %rd25;
	st.global.u64 	[%rd2+32], %rd24;
	st.global.u64 	[%rd20+40], %rd23;
	st.global.u64 	[%rd3+40], %rd23;
	mov.b64 	%rd26, 4583663620745971484;
	st.global.u64 	[%rd2+40], %rd26;
	st.global.u64 	[%rd20+48], %rd25;
	st.global.u64 	[%rd3+48], %rd23;
	st.global.u64 	[%rd2+48], %rd26;
	st.global.u64 	[%rd20+56], %rd25;
	st.global.u64 	[%rd3+56], %rd25;
	st.global.u64 	[%rd2+56], %rd26;
	st.global.u64 	[%rd20+64], %rd23;
	st.global.u64 	[%rd3+64], %rd25;
	st.global.u64 	[%rd2+64], %rd26;
	mov.b32 	%r3, 0;
	st.global.u32 	[%rd19], %r3;
	mov.b32 	%r4, 3;
	st.global.u32 	[%rd19+4], %r4;
	mov.b32 	%r5, 4;
	st.global.u32 	[%rd19+8], %r5;
	mov.b32 	%r6, 1;
	st.global.u32 	[%rd19+12], %r6;
	mov.b32 	%r7, 2;
	st.global.u32 	[%rd19+16], %r7;
	mov.b32 	%r8, 7;
	st.global.u32 	[%rd19+20], %r8;
	mov.b32 	%r9, 8;
	st.global.u32 	[%rd19+24], %r9;
	mov.b32 	%r10, 5;
	st.global.u32 	[%rd19+28], %r10;
	mov.b32 	%r11, 6;
	st.global.u32 	[%rd19+32], %r11;
	mov.u32 	%r12, %ctaid.x;
	mov.u32 	%r13, %ntid.x;
	mov.u32 	%r14, %tid.x;
	mad.lo.s32 	%r1, %r12, %r13, %r14;
	mov.u32 	%r15, %ctaid.y;
	mov.u32 	%r16, %ntid.y;
	mov.u32 	%r17, %tid.y;
	mad.lo.s32 	%r18, %r15, %r16, %r17;
	shl.b32 	%r19, %r18, 9;
	add.s32 	%r2, %r19, %r1;
	mul.wide.s32 	%rd27, %r2, 8;
	add.s64 	%rd4, %rd18, %rd27;
	mov.b64 	%rd28, 4613262278296967578;
	st.global.u64 	[%rd4], %rd28;
	add.s64 	%rd5, %rd1, %rd27;
	st.global.u64 	[%rd5], %rd21;
	add.s64 	%rd6, %rd17, %rd27;
	st.global.u64 	[%rd6], %rd21;
	setp.ne.s32 	%p1, %r18, 511;
	mov.f64 	%fd165, 0d0000000000000000;
	@%p1 bra 	$L__BB0_2;
	mul.wide.s32 	%rd29, %r1, 8;
	add.s64 	%rd30, %rd1, %rd29;
	mov.b64 	%rd31, 4587366580439587226;
	st.global.u64 	[%rd30+2093056], %rd31;
	ld.global.f64 	%fd165, [%rd6];
$L__BB0_2:
	ld.param.u64 	%rd43, [_Z10initializePdS_S_PiS_S_S_S_S_S__param_9];
	ld.param.u64 	%rd42, [_Z10initializePdS_S_PiS_S_S_S_S_S__param_8];
	ld.param.u64 	%rd41, [_Z10initializePdS_S_PiS_S_S_S_S_S__param_7];
	ld.param.u64 	%rd40, [_Z10initializePdS_S_PiS_S_S_S_S_S__param_0];
	cvta.to.global.u64 	%rd32, %rd42;
	cvta.to.global.u64 	%rd33, %rd41;
	cvta.to.global.u64 	%rd34, %rd43;
	cvta.to.global.u64 	%rd35, %rd40;
	ld.global.f64 	%fd4, [%rd35];
	ld.global.f64 	%fd5, [%rd5];
	ld.global.f64 	%fd6, [%rd3];
	mul.f64 	%fd7, %fd6, %fd165;
	fma.rn.f64 	%fd8, %fd4, %fd5, %fd7;
	mul.f64 	%fd9, %fd5, %fd5;
	fma.rn.f64 	%fd10, %fd165, %fd165, %fd9;
	ld.global.f64 	%fd11, [%rd4];
	ld.global.f64 	%fd12, [%rd2];
	mul.f64 	%fd13, %fd11, %fd12;
	fma.rn.f64 	%fd14, %fd8, 0d4008000000000000, 0d3FF0000000000000;
	mul.f64 	%fd15, %fd8, 0d4012000000000000;
	fma.rn.f64 	%fd16, %fd8, %fd15, %fd14;
	mul.f64 	%fd17, %fd10, 0d3FF8000000000000;
	sub.f64 	%fd18, %fd16, %fd17;
	mul.f64 	%fd19, %fd13, %fd18;
	add.s64 	%rd37, %rd32, %rd27;
	st.global.f64 	[%rd37], %fd19;
	add.s64 	%rd38, %rd33, %rd27;
	st.global.f64 	[%rd38], %fd19;
	ld.global.f64 	%fd20, [%rd37];
	add.s64 	%rd39, %rd34, %rd27;
	st.global.f64 	[%rd39], %fd20;
	ld.global.f64 	%fd21, [%rd35+8];
	ld.global.f64 	%fd22, [%rd5];
	ld.global.f64 	%fd23, [%rd3+8];
	ld.global.f64 	%fd24, [%rd6];
	mul.f64 	%fd25, %fd23, %fd24;
	fma.rn.f64 	%fd26, %fd21, %fd22, %fd25;
	mul.f64 	%fd27, %fd22, %fd22;
	fma.rn.f64 	%fd28, %fd24, %fd24, %fd27;
	ld.global.f64 	%fd29, [%rd4];
	ld.global.f64 	%fd30, [%rd2+8];
	mul.f64 	%fd31, %fd29, %fd30;
	fma.rn.f64 	%fd32, %fd26, 0d4008000000000000, 0d3FF0000000000000;
	mul.f64 	%fd33, %fd26, 0d4012000000000000;
	fma.rn.f64 	%fd34, %fd26, %fd33, %fd32;
	mul.f64 	%fd35, %fd28, 0d3FF8000000000000;
	sub.f64 	%fd36, %fd34, %fd35;
	mul.f64 	%fd37, %fd31, %fd36;
	st.global.f64 	[%rd37+2097152], %fd37;
	st.global.f64 	[%rd38+2097152], %fd37;
	ld.global.f64 	%fd38, [%rd37+2097152];
	st.global.f64 	[%rd39+2097152], %fd38;
	ld.global.f64 	%fd39, [%rd35+16];
	ld.global.f64 	%fd40, [%rd5];
	ld.global.f64 	%fd41, [%rd3+16];
	ld.global.f64 	%fd42, [%rd6];
	mul.f64 	%fd43, %fd41, %fd42;
	fma.rn.f64 	%fd44, %fd39, %fd40, %fd43;
	mul.f64 	%fd45, %fd40, %fd40;
	fma.rn.f64 	%fd46, %fd42, %fd42, %fd45;
	ld.global.f64 	%fd47, [%rd4];
	ld.global.f64 	%fd48, [%rd2+16];
	mul.f64 	%fd49, %fd47, %fd48;
	fma.rn.f64 	%fd50, %fd44, 0d4008000000000000, 0d3FF0000000000000;
	mul.f64 	%fd51, %fd44, 0d4012000000000000;
	fma.rn.f64 	%fd52, %fd44, %fd51, %fd50;
	mul.f64 	%fd53, %fd46, 0d3FF8000000000000;
	sub.f64 	%fd54, %fd52, %fd53;
	mul.f64 	%fd55, %fd49, %fd54;
	st.global.f64 	[%rd37+4194304], %fd55;
	st.global.f64 	[%rd38+4194304], %fd55;
	ld.global.f64 	%fd56, [%rd37+4194304];
	st.global.f64 	[%rd39+4194304], %fd56;
	ld.global.f64 	%fd57, [%rd35+24];
	ld.global.f64 	%fd58, [%rd5];
	ld.global.f64 	%fd59, [%rd3+24];
	ld.global.f64 	%fd60, [%rd6];
	mul.f64 	%fd61, %fd59, %fd60;
	fma.rn.f64 	%fd62, %fd57, %fd58, %fd61;
	mul.f64 	%fd63, %fd58, %fd58;
	fma.rn.f64 	%fd64, %fd60, %fd60, %fd63;
	ld.global.f64 	%fd65, [%rd4];
	ld.global.f64 	%fd66, [%rd2+24];
	mul.f64 	%fd67, %fd65, %fd66;
	fma.rn.f64 	%fd68, %fd62, 0d4008000000000000, 0d3FF0000000000000;
	mul.f64 	%fd69, %fd62, 0d4012000000000000;
	fma.rn.f64 	%fd70, %fd62, %fd69, %fd68;
	mul.f64 	%fd71, %fd64, 0d3FF8000000000000;
	sub.f64 	%fd72, %fd70, %fd71;
	mul.f64 	%fd73, %fd67, %fd72;
	st.global.f64 	[%rd37+6291456], %fd73;
	st.global.f64 	[%rd38+6291456], %fd73;
	ld.global.f64 	%fd74, [%rd37+6291456];
	st.global.f64 	[%rd39+6291456], %fd74;
	ld.global.f64 	%fd75, [%rd35+32];
	ld.global.f64 	%fd76, [%rd5];
	ld.global.f64 	%fd77, [%rd3+32];
	ld.global.f64 	%fd78, [%rd6];
	mul.f64 	%fd79, %fd77, %fd78;
	fma.rn.f64 	%fd80, %fd75, %fd76, %fd79;
	mul.f64 	%fd81, %fd76, %fd76;
	fma.rn.f64 	%fd82, %fd78, %fd78, %fd81;
	ld.global.f64 	%fd83, [%rd4];
	ld.global.f64 	%fd84, [%rd2+32];
	mul.f64 	%fd85, %fd83, %fd84;
	fma.rn.f64 	%fd86, %fd80, 0d4008000000000000, 0d3FF0000000000000;
	mul.f64 	%fd87, %fd80, 0d4012000000000000;
	fma.rn.f64 	%fd88, %fd80, %fd87, %fd86;
	mul.f64 	%fd89, %fd82, 0d3FF8000000000000;
	sub.f64 	%fd90, %fd88, %fd89;
	mul.f64 	%fd91, %fd85, %fd90;
	st.global.f64 	[%rd37+8388608], %fd91;
	st.global.f64 	[%rd38+8388608], %fd91;
	ld.global.f64 	%fd92, [%rd37+8388608];
	st.global.f64 	[%rd39+8388608], %fd92;
	ld.global.f64 	%fd93, [%rd35+40];
	ld.global.f64 	%fd94, [%rd5];
	ld.global.f64 	%fd95, [%rd3+40];
	ld.global.f64 	%fd96, [%rd6];
	mul.f64 	%fd97, %fd95, %fd96;
	fma.rn.f64 	%fd98, %fd93, %fd94, %fd97;
	mul.f64 	%fd99, %fd94, %fd94;
	fma.rn.f64 	%fd100, %fd96, %fd96, %fd99;
	ld.global.f64 	%fd101, [%rd4];
	ld.global.f64 	%fd102, [%rd2+40];
	mul.f64 	%fd103, %fd101, %fd102;
	fma.rn.f64 	%fd104, %fd98, 0d4008000000000000, 0d3FF0000000000000;
	mul.f64 	%fd105, %fd98, 0d4012000000000000;
	fma.rn.f64 	%fd106, %fd98, %fd105, %fd104;
	mul.f64 	%fd107, %fd100, 0d3FF8000000000000;
	sub.f64 	%fd108, %fd106, %fd107;
	mul.f64 	%fd109, %fd103, %fd108;
	st.global.f64 	[%rd37+10485760], %fd109;
	st.global.f64 	[%rd38+10485760], %fd109;
	ld.global.f64 	%fd110, [%rd37+10485760];
	st.global.f64 	[%rd39+10485760], %fd110;
	ld.global.f64 	%fd111, [%rd35+48];
	ld.global.f64 	%fd112, [%rd5];
	ld.global.f64 	%fd113, [%rd3+48];
	ld.global.f64 	%fd114, [%rd6];
	mul.f64 	%fd115, %fd113, %fd114;
	fma.rn.f64 	%fd116, %fd111, %fd112, %fd115;
	mul.f64 	%fd117, %fd112, %fd112;
	fma.rn.f64 	%fd118, %fd114, %fd114, %fd117;
	ld.global.f64 	%fd119, [%rd4];
	ld.global.f64 	%fd120, [%rd2+48];
	mul.f64 	%fd121, %fd119, %fd120;
	fma.rn.f64 	%fd122, %fd116, 0d4008000000000000, 0d3FF0000000000000;
	mul.f64 	%fd123, %fd116, 0d4012000000000000;
	fma.rn.f64 	%fd124, %fd116, %fd123, %fd122;
	mul.f64 	%fd125, %fd118, 0d3FF8000000000000;
	sub.f64 	%fd126, %fd124, %fd125;
	mul.f64 	%fd127, %fd121, %fd126;
	st.global.f64 	[%rd37+12582912], %fd127;
	st.global.f64 	[%rd38+12582912], %fd127;
	ld.global.f64 	%fd128, [%rd37+12582912];
	st.global.f64 	[%rd39+12582912], %fd128;
	ld.global.f64 	%fd129, [%rd35+56];
	ld.global.f64 	%fd130, [%rd5];
	ld.global.f64 	%fd131, [%rd3+56];
	ld.global.f64 	%fd132, [%rd6];
	mul.f64 	%fd133, %fd131, %fd132;
	fma.rn.f64 	%fd134, %fd129, %fd130, %fd133;
	mul.f64 	%fd135, %fd130, %fd130;
	fma.rn.f64 	%fd136, %fd132, %fd132, %fd135;
	ld.global.f64 	%fd137, [%rd4];
	ld.global.f64 	%fd138, [%rd2+56];
	mul.f64 	%fd139, %fd137, %fd138;
	fma.rn.f64 	%fd140, %fd134, 0d4008000000000000, 0d3FF0000000000000;
	mul.f64 	%fd141, %fd134, 0d4012000000000000;
	fma.rn.f64 	%fd142, %fd134, %fd141, %fd140;
	mul.f64 	%fd143, %fd136, 0d3FF8000000000000;
	sub.f64 	%fd144, %fd142, %fd143;
	mul.f64 	%fd145, %fd139, %fd144;
	st.global.f64 	[%rd37+14680064], %fd145;
	st.global.f64 	[%rd38+14680064], %fd145;
	ld.global.f64 	%fd146, [%rd37+14680064];
	st.global.f64 	[%rd39+14680064], %fd146;
	ld.global.f64 	%fd147, [%rd35+64];
	ld.global.f64 	%fd148, [%rd5];
	ld.global.f64 	%fd149, [%rd3+64];
	ld.global.f64 	%fd150, [%rd6];
	mul.f64 	%fd151, %fd149, %fd150;
	fma.rn.f64 	%fd152, %fd147, %fd148, %fd151;
	mul.f64 	%fd153, %fd148, %fd148;
	fma.rn.f64 	%fd154, %fd150, %fd150, %fd153;
	ld.global.f64 	%fd155, [%rd4];
	ld.global.f64 	%fd156, [%rd2+64];
	mul.f64 	%fd157, %fd155, %fd156;
	fma.rn.f64 	%fd158, %fd152, 0d4008000000000000, 0d3FF0000000000000;
	mul.f64 	%fd159, %fd152, 0d4012000000000000;
	fma.rn.f64 	%fd160, %fd152, %fd159, %fd158;
	mul.f64 	%fd161, %fd154, 0d3FF8000000000000;
	sub.f64 	%fd162, %fd160, %fd161;
	mul.f64 	%fd163, %fd157, %fd162;
	st.global.f64 	[%rd37+16777216], %fd163;
	st.global.f64 	[%rd38+16777216], %fd163;
	ld.global.f64 	%fd164, [%rd37+16777216];
	st.global.f64 	[%rd39+16777216], %fd164;
	ret;

}
	// .globl	_Z15timeIntegrationPdS_S_PiS_S_S_S_S_S_
.visible .entry _Z15timeIntegrationPdS_S_PiS_S_S_S_S_S_(
	.param .u64 .ptr .align 1 _Z15timeIntegrationPdS_S_PiS_S_S_S_S_S__param_0,
	.param .u64 .ptr .align 1 _Z15timeIntegrationPdS_S_PiS_S_S_S_S_S__param_1,
	.param .u64 .ptr .align 1 _Z15timeIntegrationPdS_S_PiS_S_S_S_S_S__param_2,
	.param .u64 .ptr .align 1 _Z15timeIntegrationPdS_S_PiS_S_S_S_S_S__param_3,
	.param .u64 .ptr .align 1 _Z15timeIntegrationPdS_S_PiS_S_S_S_S_S__param_4,
	.param .u64 .ptr .align 1 _Z15timeIntegrationPdS_S_PiS_S_S_S_S_S__param_5,
	.param .u64 .ptr .align 1 _Z15timeIntegrationPdS_S_PiS_S_S_S_S_S__param_6,
	.param .u64 .ptr .align 1 _Z15timeIntegrationPdS_S_PiS_S_S_S_S_S__param_7,
	.param .u64 .ptr .align 1 _Z15timeIntegrationPdS_S_PiS_S_S_S_S_S__param_8,
	.param .u64 .ptr .align 1 _Z15timeIntegrationPdS_S_PiS_S_S_S_S_S__param_9
)
{
	.reg .pred 	%p<20>;
	.reg .b32 	%r<36>;
	.reg .b64 	%rd<75>;
	.reg .b64 	%fd<268>;

	ld.param.u64 	%rd16, [_Z15timeIntegrationPdS_S_PiS_S_S_S_S_S__param_0];
	ld.param.u64 	%rd17, [_Z15timeIntegrationPdS_S_PiS_S_S_S_S_S__param_1];
	ld.param.u64 	%rd18, [_Z15timeIntegrationPdS_S_PiS_S_S_S_S_S__param_2];
	ld.param.u64 	%rd20, [_Z15timeIntegrationPdS_S_PiS_S_S_S_S_S__param_4];
	ld.param.u64 	%rd21, [_Z15timeIntegrationPdS_S_PiS_S_S_S_S_S__param_5];
	ld.param.u64 	%rd22, [_Z15timeIntegrationPdS_S_PiS_S_S_S_S_S__param_6];
	ld.param.u64 	%rd23, [_Z15timeIntegrationPdS_S_PiS_S_S_S_S_S__param_7];
	ld.param.u64 	%rd24, [_Z15timeIntegrationPdS_S_PiS_S_S_S_S_S__param_8];
	ld.param.u64 	%rd25, [_Z15timeIntegrationPdS_S_PiS_S_S_S_S_S__param_9];
	cvta.to.global.u64 	%rd1, %rd18;
	cvta.to.global.u64 	%rd2, %rd24;
	cvta.to.global.u64 	%rd3, %rd23;
	cvta.to.global.u64 	%rd4, %rd17;
	cvta.to.global.u64 	%rd5, %rd16;
	cvta.to.global.u64 	%rd6, %rd25;
	cvta.to.global.u64 	%rd7, %rd22;
	cvta.to.global.u64 	%rd8, %rd21;
	mov.u32 	%r9, %ctaid.x;
	mov.u32 	%r10, %ntid.x;
	mov.u32 	%r11, %tid.x;
	mad.lo.s32 	%r1, %r9, %r10, %r11;
	mov.u32 	%r12, %ctaid.y;
	mov.u32 	%r13, %ntid.y;
	mov.u32 	%r14, %tid.y;
	mad.lo.s32 	%r15, %r12, %r13, %r14;
	add.s32 	%r16, %r1, -1;
	add.s32 	%r17, %r15, -1;
	max.u32 	%r18, %r16, %r17;
	setp.gt.u32 	%p1, %r18, 509;
	@%p1 bra 	$L__BB1_10;
	cvta.to.global.u64 	%rd26, %rd20;
	shl.b32 	%r20, %r15, 9;
	add.s32 	%r3, %r20, %r1;
	mul.wide.u32 	%rd27, %r3, 8;
	add.s64 	%rd9, %rd8, %rd27;
	add.s64 	%rd10, %rd7, %rd27;
	add.s64 	%rd11, %rd26, %rd27;
	ld.global.f64 	%fd13, [%rd5];
	ld.global.f64 	%fd14, [%rd9];
	ld.global.f64 	%fd15, [%rd4];
	ld.global.f64 	%fd16, [%rd10];
	mul.f64 	%fd17, %fd15, %fd16;
	fma.rn.f64 	%fd18, %fd13, %fd14, %fd17;
	mul.f64 	%fd19, %fd14, %fd14;
	fma.rn.f64 	%fd20, %fd16, %fd16, %fd19;
	ld.global.f64 	%fd21, [%rd11];
	ld.global.f64 	%fd22, [%rd1];
	mul.f64 	%fd23, %fd21, %fd22;
	fma.rn.f64 	%fd24, %fd18, 0d4008000000000000, 0d3FF0000000000000;
	mul.f64 	%fd25, %fd18, 0d4012000000000000;
	fma.rn.f64 	%fd26, %fd18, %fd25, %fd24;
	mul.f64 	%fd27, %fd20, 0d3FF8000000000000;
	sub.f64 	%fd28, %fd26, %fd27;
	mul.f64 	%fd29, %fd23, %fd28;
	add.s64 	%rd28, %rd2, %rd27;
	st.global.f64 	[%rd28], %fd29;
	ld.global.f64 	%fd30, [%rd5+8];
	ld.global.f64 	%fd31, [%rd9];
	ld.global.f64 	%fd32, [%rd4+8];
	ld.global.f64 	%fd33, [%rd10];
	mul.f64 	%fd34, %fd32, %fd33;
	fma.rn.f64 	%fd35, %fd30, %fd31, %fd34;
	mul.f64 	%fd36, %fd31, %fd31;
	fma.rn.f64 	%fd37, %fd33, %fd33, %fd36;
	ld.global.f64 	%fd38, [%rd11];
	ld.global.f64 	%fd39, [%rd1+8];
	mul.f64 	%fd40, %fd38, %fd39;
	fma.rn.f64 	%fd41, %fd35, 0d4008000000000000, 0d3FF0000000000000;
	mul.f64 	%fd42, %fd35, 0d4012000000000000;
	fma.rn.f64 	%fd43, %fd35, %fd42, %fd41;
	mul.f64 	%fd44, %fd37, 0d3FF8000000000000;
	sub.f64 	%fd45, %fd43, %fd44;
	mul.f64 	%fd46, %fd40, %fd45;
	st.global.f64 	[%rd28+2097152], %fd46;
	ld.global.f64 	%fd47, [%rd5+16];
	ld.global.f64 	%fd48, [%rd9];
	ld.global.f64 	%fd49, [%rd4+16];
	ld.global.f64 	%fd50, [%rd10];
	mul.f64 	%fd51, %fd49, %fd50;
	fma.rn.f64 	%fd52, %fd47, %fd48, %fd51;
	mul.f64 	%fd53, %fd48, %fd48;
	fma.rn.f64 	%fd54, %fd50, %fd50, %fd53;
	ld.global.f64 	%fd55, [%rd11];
	ld.global.f64 	%fd56, [%rd1+16];
	mul.f64 	%fd57, %fd55, %fd56;
	fma.rn.f64 	%fd58, %fd52, 0d4008000000000000, 0d3FF0000000000000;
	mul.f64 	%fd59, %fd52, 0d4012000000000000;
	fma.rn.f64 	%fd60, %fd52, %fd59, %fd58;
	mul.f64 	%fd61, %fd54, 0d3FF8000000000000;
	sub.f64 	%fd62, %fd60, %fd61;
	mul.f64 	%fd63, %fd57, %fd62;
	st.global.f64 	[%rd28+4194304], %fd63;
	ld.global.f64 	%fd64, [%rd5+24];
	ld.global.f64 	%fd65, [%rd9];
	ld.global.f64 	%fd66, [%rd4+24];
	ld.global.f64 	%fd67, [%rd10];
	mul.f64 	%fd68, %fd66, %fd67;
	fma.rn.f64 	%fd69, %fd64, %fd65, %fd68;
	mul.f64 	%fd70, %fd65, %fd65;
	fma.rn.f64 	%fd71, %fd67, %fd67, %fd70;
	ld.global.f64 	%fd72, [%rd11];
	ld.global.f64 	%fd73, [%rd1+24];
	mul.f64 	%fd74, %fd72, %fd73;
	fma.rn.f64 	%fd75, %fd69, 0d4008000000000000, 0d3FF0000000000000;
	mul.f64 	%fd76, %fd69, 0d4012000000000000;
	fma.rn.f64 	%fd77, %fd69, %fd76, %fd75;
	mul.f64 	%fd78, %fd71, 0d3FF8000000000000;
	sub.f64 	%fd79, %fd77, %fd78;
	mul.f64 	%fd80, %fd74, %fd79;
	st.global.f64 	[%rd28+6291456], %fd80;
	ld.global.f64 	%fd81, [%rd5+32];
	ld.global.f64 	%fd82, [%rd9];
	ld.global.f64 	%fd83, [%rd4+32];
	ld.global.f64 	%fd84, [%rd10];
	mul.f64 	%fd85, %fd83, %fd84;
	fma.rn.f64 	%fd86, %fd81, %fd82, %fd85;
	mul.f64 	%fd87, %fd82, %fd82;
	fma.rn.f64 	%fd88, %fd84, %fd84, %fd87;
	ld.global.f64 	%fd89, [%rd11];
	ld.global.f64 	%fd90, [%rd1+32];
	mul.f64 	%fd91, %fd89, %fd90;
	fma.rn.f64 	%fd92, %fd86, 0d4008000000000000, 0d3FF0000000000000;
	mul.f64 	%fd93, %fd86, 0d4012000000000000;
	fma.rn.f64 	%fd94, %fd86, %fd93, %fd92;
	mul.f64 	%fd95, %fd88, 0d3FF8000000000000;
	sub.f64 	%fd96, %fd94, %fd95;
	mul.f64 	%fd97, %fd91, %fd96;
	st.global.f64 	[%rd28+8388608], %fd97;
	ld.global.f64 	%fd98, [%rd5+40];
	ld.global.f64 	%fd99, [%rd9];
	ld.global.f64 	%fd100, [%rd4+40];
	ld.global.f64 	%fd101, [%rd10];
	mul.f64 	%fd102, %fd100, %fd101;
	fma.rn.f64 	%fd103, %fd98, %fd99, %fd102;
	mul.f64 	%fd104, %fd99, %fd99;
	fma.rn.f64 	%fd105, %fd101, %fd101, %fd104;
	ld.global.f64 	%fd106, [%rd11];
	ld.global.f64 	%fd107, [%rd1+40];
	mul.f64 	%fd108, %fd106, %fd107;
	fma.rn.f64 	%fd109, %fd103, 0d4008000000000000, 0d3FF0000000000000;
	mul.f64 	%fd110, %fd103, 0d4012000000000000;
	fma.rn.f64 	%fd111, %fd103, %fd110, %fd109;
	mul.f64 	%fd112, %fd105, 0d3FF8000000000000;
	sub.f64 	%fd113, %fd111, %fd112;
	mul.f64 	%fd114, %fd108, %fd113;
	st.global.f64 	[%rd28+10485760], %fd114;
	ld.global.f64 	%fd115, [%rd5+48];
	ld.global.f64 	%fd116, [%rd9];
	ld.global.f64 	%fd117, [%rd4+48];
	ld.global.f64 	%fd118, [%rd10];
	mul.f64 	%fd119, %fd117, %fd118;
	fma.rn.f64 	%fd120, %fd115, %fd116, %fd119;
	mul.f64 	%fd121, %fd116, %fd116;
	fma.rn.f64 	%fd122, %fd118, %fd118, %fd121;
	ld.global.f64 	%fd123, [%rd11];
	ld.global.f64 	%fd124, [%rd1+48];
	mul.f64 	%fd125, %fd123, %fd124;
	fma.rn.f64 	%fd126, %fd120, 0d4008000000000000, 0d3FF0000000000000;
	mul.f64 	%fd127, %fd120, 0d4012000000000000;
	fma.rn.f64 	%fd128, %fd120, %fd127, %fd126;
	mul.f64 	%fd129, %fd122, 0d3FF8000000000000;
	sub.f64 	%fd130, %fd128, %fd129;
	mul.f64 	%fd131, %fd125, %fd130;
	st.global.f64 	[%rd28+12582912], %fd131;
	ld.global.f64 	%fd132, [%rd5+56];
	ld.global.f64 	%fd133, [%rd9];
	ld.global.f64 	%fd134, [%rd4+56];
	ld.global.f64 	%fd135, [%rd10];
	mul.f64 	%fd136, %fd134, %fd135;
	fma.rn.f64 	%fd137, %fd132, %fd133, %fd136;
	mul.f64 	%fd138, %fd133, %fd133;
	fma.rn.f64 	%fd139, %fd135, %fd135, %fd138;
	ld.global.f64 	%fd140, [%rd11];
	ld.global.f64 	%fd141, [%rd1+56];
	mul.f64 	%fd142, %fd140, %fd141;
	fma.rn.f64 	%fd143, %fd137, 0d4008000000000000, 0d3FF0000000000000;
	mul.f64 	%fd144, %fd137, 0d4012000000000000;
	fma.rn.f64 	%fd145, %fd137, %fd144, %fd143;
	mul.f64 	%fd146, %fd139, 0d3FF8000000000000;
	sub.f64 	%fd147, %fd145, %fd146;
	mul.f64 	%fd148, %fd142, %fd147;
	st.global.f64 	[%rd28+14680064], %fd148;
	ld.global.f64 	%fd149, [%rd5+64];
	ld.global.f64 	%fd150, [%rd9];
	ld.global.f64 	%fd151, [%rd4+64];
	ld.global.f64 	%fd152, [%rd10];
	mul.f64 	%fd153, %fd151, %fd152;
	fma.rn.f64 	%fd154, %fd149, %fd150, %fd153;
	mul.f64 	%fd155, %fd150, %fd150;
	fma.rn.f64 	%fd156, %fd152, %fd152, %fd155;
	ld.global.f64 	%fd157, [%rd11];
	ld.global.f64 	%fd158, [%rd1+64];
	mul.f64 	%fd159, %fd157, %fd158;
	fma.rn.f64 	%fd160, %fd154, 0d4008000000000000, 0d3FF0000000000000;
	mul.f64 	%fd161, %fd154, 0d4012000000000000;
	fma.rn.f64 	%fd162, %fd154, %fd161, %fd160;
	mul.f64 	%fd163, %fd156, 0d3FF8000000000000;
	sub.f64 	%fd164, %fd162, %fd163;
	mul.f64 	%fd165, %fd159, %fd164;
	st.global.f64 	[%rd28+16777216], %fd165;
	cvt.rn.f64.u32 	%fd1, %r1;
	cvt.rn.f64.u32 	%fd2, %r15;
	mov.b32 	%r35, 0;
$L__BB1_2:
	ld.param.u64 	%rd74, [_Z15timeIntegrationPdS_S_PiS_S_S_S_S_S__param_5];
	ld.param.u64 	%rd69, [_Z15timeIntegrationPdS_S_PiS_S_S_S_S_S__param_1];
	ld.param.u64 	%rd67, [_Z15timeIntegrationPdS_S_PiS_S_S_S_S_S__param_0];
	cvta.to.global.u64 	%rd12, %rd74;
	shl.b32 	%r21, %r35, 18;
	add.s32 	%r5, %r21, %r3;
	cvta.to.global.u64 	%rd29, %rd67;
	mul.wide.u32 	%rd30, %r35, 8;
	add.s64 	%rd13, %rd29, %rd30;
	ld.global.f64 	%fd3, [%rd13];
	add.f64 	%fd166, %fd3, %fd1;
	cvta.to.global.u64 	%rd14, %rd69;
	add.s64 	%rd15, %rd14, %rd30;
	ld.global.f64 	%fd4, [%rd15];
	add.f64 	%fd167, %fd4, %fd2;
	fma.rn.f64 	%fd5, %fd167, 0d4080000000000000, %fd166;
	cvt.rn.f64.u32 	%fd6, %r21;
	mul.wide.u32 	%rd31, %r5, 8;
	add.s64 	%rd32, %rd3, %rd31;
	ld.global.f64 	%fd168, [%rd32];
	add.s64 	%rd33, %rd2, %rd31;
	ld.global.f64 	%fd169, [%rd33];
	sub.f64 	%fd170, %fd168, %fd169;
	div.rn.f64 	%fd171, %fd170, 0dBFF449BA5E353F7D;
	add.f64 	%fd7, %fd168, %fd171;
	setp.eq.f64 	%p2, %fd166, 0d0000000000000000;
	setp.eq.f64 	%p3, %fd166, 0d407FF00000000000;
	or.pred  	%p4, %p2, %p3;
	setp.eq.f64 	%p5, %fd167, 0d0000000000000000;
	setp.eq.f64 	%p6, %fd167, 0d407FF00000000000;
	or.pred  	%p7, %p5, %p6;
	or.pred  	%p9, %p4, %p7;
	not.pred 	%p10, %p9;
	@%p10 bra 	$L__BB1_4;
	ld.param.u64 	%rd72, [_Z15timeIntegrationPdS_S_PiS_S_S_S_S_S__param_3];
	ld.param.u64 	%rd70, [_Z15timeIntegrationPdS_S_PiS_S_S_S_S_S__param_2];
	cvta.to.global.u64 	%rd36, %rd72;
	mul.wide.u32 	%rd37, %r35, 4;
	add.s64 	%rd38, %rd36, %rd37;
	ld.global.u32 	%r23, [%rd38];
	cvt.rzi.s32.f64 	%r24, %fd5;
	mul.wide.s32 	%rd39, %r24, 8;
	add.s64 	%rd40, %rd12, %rd39;
	ld.global.f64 	%fd173, [%rd40];
	add.s64 	%rd41, %rd7, %rd39;
	ld.global.f64 	%fd174, [%rd41];
	mul.f64 	%fd175, %fd174, %fd4;
	fma.rn.f64 	%fd176, %fd173, %fd3, %fd175;
	cvta.to.global.u64 	%rd42, %rd70;
	mul.wide.u32 	%rd43, %r35, 8;
	add.s64 	%rd44, %rd42, %rd43;
	ld.global.f64 	%fd177, [%rd44];
	mul.f64 	%fd178, %fd177, 0dC030333333333334;
	fma.rn.f64 	%fd179, %fd178, %fd176, %fd7;
	shl.b32 	%r25, %r23, 18;
	add.s32 	%r26, %r25, %r3;
	mul.wide.s32 	%rd45, %r26, 8;
	add.s64 	%rd46, %rd6, %rd45;
	st.global.f64 	[%rd46], %fd179;
	bra.uni 	$L__BB1_5;
$L__BB1_4:
	add.f64 	%fd172, %fd5, %fd6;
	cvt.rzi.s32.f64 	%r22, %fd172;
	mul.wide.s32 	%rd34, %r22, 8;
	add.s64 	%rd35, %rd6, %rd34;
	st.global.f64 	[%rd35], %fd7;
$L__BB1_5:
	add.s32 	%r6, %r35, 1;
	setp.eq.s32 	%p11, %r6, 9;
	@%p11 bra 	$L__BB1_9;
	ld.param.u64 	%rd73, [_Z15timeIntegrationPdS_S_PiS_S_S_S_S_S__param_3];
	shl.b32 	%r27, %r6, 18;
	add.s32 	%r28, %r5, 262144;
	ld.global.f64 	%fd8, [%rd13+8];
	add.f64 	%fd180, %fd8, %fd1;
	ld.global.f64 	%fd9, [%rd15+8];
	add.f64 	%fd181, %fd9, %fd2;
	fma.rn.f64 	%fd10, %fd181, 0d4080000000000000, %fd180;
	cvt.rn.f64.u32 	%fd11, %r27;
	cvta.to.global.u64 	%rd47, %rd73;
	mul.wide.u32 	%rd48, %r35, 4;
	add.s64 	%rd49, %rd47, %rd48;
	ld.global.u32 	%r29, [%rd49+4];
	shl.b32 	%r7, %r29, 18;
	mul.wide.u32 	%rd50, %r28, 8;
	add.s64 	%rd51, %rd3, %rd50;
	ld.global.f64 	%fd182, [%rd51];
	add.s64 	%rd52, %rd2, %rd50;
	ld.global.f64 	%fd183, [%rd52];
	sub.f64 	%fd184, %fd182, %fd183;
	div.rn.f64 	%fd185, %fd184, 0dBFF449BA5E353F7D;
	add.f64 	%fd12, %fd182, %fd185;
	setp.eq.f64 	%p12, %fd180, 0d0000000000000000;
	setp.eq.f64 	%p13, %fd180, 0d407FF00000000000;
	or.pred  	%p14, %p12, %p13;
	setp.eq.f64 	%p15, %fd181, 0d0000000000000000;
	setp.eq.f64 	%p16, %fd181, 0d407FF00000000000;
	or.pred  	%p17, %p15, %p16;
	or.pred  	%p19, %p14, %p17;
	@%p19 bra 	$L__BB1_8;
	add.f64 	%fd186, %fd10, %fd11;
	cvt.rzi.s32.f64 	%r30, %fd186;
	mul.wide.s32 	%rd53, %r30, 8;
	add.s64 	%rd54, %rd6, %rd53;
	st.global.f64 	[%rd54], %fd12;
	add.s32 	%r35, %r35, 2;
	bra.uni 	$L__BB1_2;
$L__BB1_8:
	ld.param.u64 	%rd71, [_Z15timeIntegrationPdS_S_PiS_S_S_S_S_S__param_2];
	cvt.rzi.s32.f64 	%r31, %fd10;
	mul.wide.s32 	%rd55, %r31, 8;
	add.s64 	%rd56, %rd12, %rd55;
	ld.global.f64 	%fd187, [%rd56];
	add.s64 	%rd57, %rd7, %rd55;
	ld.global.f64 	%fd188, [%rd57];
	mul.f64 	%fd189, %fd188, %fd9;
	fma.rn.f64 	%fd190, %fd187, %fd8, %fd189;
	cvta.to.global.u64 	%rd58, %rd71;
	mul.wide.u32 	%rd59, %r35, 8;
	add.s64 	%rd60, %rd58, %rd59;
	ld.global.f64 	%fd191, [%rd60+8];
	mul.f64 	%fd192, %fd191, 0dC030333333333334;
	fma.rn.f64 	%fd193, %fd192, %fd190, %fd12;
	add.s32 	%r32, %r7, %r3;
	mul.wide.s32 	%rd61, %r32, 8;
	add.s64 	%rd62, %rd6, %rd61;
	st.global.f64 	[%rd62], %fd193;
	add.s32 	%r35, %r35, 2;
	bra.uni 	$L__BB1_2;
$L__BB1_9:
	ld.param.u64 	%rd68, [_Z15timeIntegrationPdS_S_PiS_S_S_S_S_S__param_0];
	mul.wide.u32 	%rd63, %r3, 8;
	add.s64 	%rd64, %rd6, %rd63;
	ld.global.f64 	%fd194, [%rd64];
	add.s64 	%rd65, %rd3, %rd63;
	st.global.f64 	[%rd65], %fd194;
	ld.global.f64 	%fd195, [%rd64+2097152];
	st.global.f64 	[%rd65+2097152], %fd195;
	ld.global.f64 	%fd196, [%rd64+4194304];
	st.global.f64 	[%rd65+4194304], %fd196;
	ld.global.f64 	%fd197, [%rd64+6291456];
	st.global.f64 	[%rd65+6291456], %fd197;
	ld.global.f64 	%fd198, [%rd64+8388608];
	st.global.f64 	[%rd65+8388608], %fd198;
	ld.global.f64 	%fd199, [%rd64+10485760];
	st.global.f64 	[%rd65+10485760], %fd199;
	ld.global.f64 	%fd200, [%rd64+12582912];
	st.global.f64 	[%rd65+12582912], %fd200;
	ld.global.f64 	%fd201, [%rd64+14680064];
	st.global.f64 	[%rd65+14680064], %fd201;
	ld.global.f64 	%fd202, [%rd64+16777216];
	st.global.f64 	[%rd65+16777216], %fd202;
	ld.global.f64 	%fd203, [%rd64];
	add.f64 	%fd204, %fd203, 0d0000000000000000;
	ld.global.f64 	%fd205, [%rd64+2097152];
	add.f64 	%fd206, %fd204, %fd205;
	ld.global.f64 	%fd207, [%rd64+4194304];
	add.f64 	%fd208, %fd206, %fd207;
	ld.global.f64 	%fd209, [%rd64+6291456];
	add.f64 	%fd210, %fd208, %fd209;
	ld.global.f64 	%fd211, [%rd64+8388608];
	add.f64 	%fd212, %fd210, %fd211;
	ld.global.f64 	%fd213, [%rd64+10485760];
	add.f64 	%fd214, %fd212, %fd213;
	ld.global.f64 	%fd215, [%rd64+12582912];
	add.f64 	%fd216, %fd214, %fd215;
	ld.global.f64 	%fd217, [%rd64+14680064];
	add.f64 	%fd218, %fd216, %fd217;
	add.f64 	%fd219, %fd218, %fd202;
	st.global.f64 	[%rd11], %fd219;
	ld.global.f64 	%fd220, [%rd64];
	cvta.to.global.u64 	%rd66, %rd68;
	ld.global.f64 	%fd221, [%rd66];
	fma.rn.f64 	%fd222, %fd220, %fd221, 0d0000000000000000;
	ld.global.f64 	%fd223, [%rd14];
	fma.rn.f64 	%fd224, %fd220, %fd223, 0d0000000000000000;
	ld.global.f64 	%fd225, [%rd64+2097152];
	ld.global.f64 	%fd226, [%rd66+8];
	fma.rn.f64 	%fd227, %fd225, %fd226, %fd222;
	ld.global.f64 	%fd228, [%rd14+8];
	fma.rn.f64 	%fd229, %fd225, %fd228, %fd224;
	ld.global.f64 	%fd230, [%rd64+4194304];
	ld.global.f64 	%fd231, [%rd66+16];
	fma.rn.f64 	%fd232, %fd230, %fd231, %fd227;
	ld.global.f64 	%fd233, [%rd14+16];
	fma.rn.f64 	%fd234, %fd230, %fd233, %fd229;
	ld.global.f64 	%fd235, [%rd64+6291456];
	ld.global.f64 	%fd236, [%rd66+24];
	fma.rn.f64 	%fd237, %fd235, %fd236, %fd232;
	ld.global.f64 	%fd238, [%rd14+24];
	fma.rn.f64 	%fd239, %fd235, %fd238, %fd234;
	ld.global.f64 	%fd240, [%rd64+8388608];
	ld.global.f64 	%fd241, [%rd66+32];
	fma.rn.f64 	%fd242, %fd240, %fd241, %fd237;
	ld.global.f64 	%fd243, [%rd14+32];
	fma.rn.f64 	%fd244, %fd240, %fd243, %fd239;
	ld.global.f64 	%fd245, [%rd64+10485760];
	ld.global.f64 	%fd246, [%rd66+40];
	fma.rn.f64 	%fd247, %fd245, %fd246, %fd242;
	ld.global.f64 	%fd248, [%rd14+40];
	fma.rn.f64 	%fd249, %fd245, %fd248, %fd244;
	ld.global.f64 	%fd250, [%rd64+12582912];
	ld.global.f64 	%fd251, [%rd66+48];
	fma.rn.f64 	%fd252, %fd250, %fd251, %fd247;
	ld.global.f64 	%fd253, [%rd14+48];
	fma.rn.f64 	%fd254, %fd250, %fd253, %fd249;
	ld.global.f64 	%fd255, [%rd64+14680064];
	ld.global.f64 	%fd256, [%rd66+56];
	fma.rn.f64 	%fd257, %fd255, %fd256, %fd252;
	ld.global.f64 	%fd258, [%rd14+56];
	fma.rn.f64 	%fd259, %fd255, %fd258, %fd254;
	ld.global.f64 	%fd260, [%rd64+16777216];
	ld.global.f64 	%fd261, [%rd66+64];
	fma.rn.f64 	%fd262, %fd260, %fd261, %fd257;
	ld.global.f64 	%fd263, [%rd14+64];
	fma.rn.f64 	%fd264, %fd260, %fd263, %fd259;
	div.rn.f64 	%fd265, %fd262, %fd219;
	st.global.f64 	[%rd9], %fd265;
	ld.global.f64 	%fd266, [%rd11];
	div.rn.f64 	%fd267, %fd264, %fd266;
	st.global.f64 	[%rd10], %fd267;
$L__BB1_10:
	ret;

}


// ===== COMPILED SASS (sm_100) =====

	.target	sm_100

	.elftype	@"ET_EXEC"


//--------------------- .note.nv.tkinfo           --------------------------
	.section	.note.nv.tkinfo,"",@"SHT_NOTE"
	.sectionflags	@"SHF_NOTE_NV_TKINFO"
	.tkinfo
        /*0018*/ 	.word	0x00000002
        /*0030*/ 	.string	""
        /*0030*/ 	.string	"ptxas"
        /*0030*/ 	.string	"Cuda compilation tools, release 13.0, V13.0.88"
        /*0030*/ 	.string	"Build cuda_13.0.r13.0/compiler.36424714_0"
        /*0030*/ 	.string	"-arch sm_100 -m 64 "



//--------------------- .note.nv.cuinfo           --------------------------
	.section	.note.nv.cuinfo,"",@"SHT_NOTE"
	.sectionflags	@"SHF_NOTE_NV_CUINFO"
        /*0018*/ 	.short	0x0002
        /*001a*/ 	.short	0x0064
        /*001c*/ 	.short	0x0082
	.zero		2


//--------------------- .nv.info                  --------------------------
	.section	.nv.info,"",@"SHT_CUDA_INFO"
	.align	4


	//----- nvinfo : EIATTR_REGCOUNT
	.align		4
        /*0000*/ 	.byte	0x04, 0x2f
        /*0002*/ 	.short	(.L_1 - .L_0)
	.align		4
.L_0:
        /*0004*/ 	.word	index@(_Z10initializePdS_S_PiS_S_S_S_S_S_)
        /*0008*/ 	.word	0x00000020


	//----- nvinfo : EIATTR_FRAME_SIZE
	.align		4
.L_1:
        /*000c*/ 	.byte	0x04, 0x11
        /*000e*/ 	.short	(.L_3 - .L_2)
	.align		4
.L_2:
        /*0010*/ 	.word	index@(_Z10initializePdS_S_PiS_S_S_S_S_S_)
        /*0014*/ 	.word	0x00000000


	//----- nvinfo : EIATTR_REGCOUNT
	.align		4
.L_3:
        /*0018*/ 	.byte	0x04, 0x2f
        /*001a*/ 	.short	(.L_5 - .L_4)
	.align		4
.L_4:
        /*001c*/ 	.word	index@(_Z15timeIntegrationPdS_S_PiS_S_S_S_S_S_)
        /*0020*/ 	.word	0x00000038


	//----- nvinfo : EIATTR_FRAME_SIZE
	.align		4
.L_5:
        /*0024*/ 	.byte	0x04, 0x11
        /*0026*/ 	.short	(.L_7 - .L_6)
	.align		4
.L_6:
        /*0028*/ 	.word	index@($__internal_0_$__cuda_sm20_div_rn_f64_full)
        /*002c*/ 	.word	0x00000000


	//----- nvinfo : EIATTR_FRAME_SIZE
	.align		4
.L_7:
        /*0030*/ 	.byte	0x04, 0x11
        /*0032*/ 	.short	(.L_9 - .L_8)
	.align		4
.L_8:
        /*0034*/ 	.word	index@(_Z15timeIntegrationPdS_S_PiS_S_S_S_S_S_)
        /*0038*/ 	.word	0x00000000


	//----- nvinfo : EIATTR_MIN_STACK_SIZE
	.align		4
.L_9:
        /*003c*/ 	.byte	0x04, 0x12
        /*003e*/ 	.short	(.L_11 - .L_10)
	.align		4
.L_10:
        /*0040*/ 	.word	index@(_Z15timeIntegrationPdS_S_PiS_S_S_S_S_S_)
        /*0044*/ 	.word	0x00000000


	//----- nvinfo : EIATTR_MIN_STACK_SIZE
	.align		4
.L_11:
        /*0048*/ 	.byte	0x04, 0x12
        /*004a*/ 	.short	(.L_13 - .L_12)
	.align		4
.L_12:
        /*004c*/ 	.word	index@(_Z10initializePdS_S_PiS_S_S_S_S_S_)
        /*0050*/ 	.word	0x00000000
.L_13:


//--------------------- .nv.compat                --------------------------
	.section	.nv.compat,"",@"SHT_CUDA_COMPAT_INFO"
	.align	4
        /*0000*/ 	.byte	0x02, 0x09, 0x00, 0x00, 0x02, 0x02, 0x01, 0x00, 0x02, 0x05, 0x05, 0x00, 0x03, 0x07, 0x01, 0x01
        /*0010*/ 	.byte	0x02, 0x03, 0x00, 0x00, 0x02, 0x06, 0x01, 0x00, 0x04, 0x0b, 0x08, 0x00, 0x01, 0x00, 0x00, 0x00
        /*0020*/ 	.byte	0x00, 0x00, 0x00, 0x00


//--------------------- .nv.info._Z15timeIntegrationPdS_S_PiS_S_S_S_S_S_ --------------------------
	.section	.nv.info._Z15timeIntegrationPdS_S_PiS_S_S_S_S_S_,"",@"SHT_CUDA_INFO"
	.sectionflags	@""
	.align	4


	//----- nvinfo : EIATTR_CUDA_API_VERSION
	.align		4
        /*0000*/ 	.byte	0x04, 0x37
        /*0002*/ 	.short	(.L_15 - .L_14)
.L_14:
        /*0004*/ 	.word	0x00000082


	//----- nvinfo : EIATTR_KPARAM_INFO
	.align		4
.L_15:
        /*0008*/ 	.byte	0x04, 0x17
        /*000a*/ 	.short	(.L_17 - .L_16)
.L_16:
        /*000c*/ 	.word	0x00000000
        /*0010*/ 	.short	0x0009
        /*0012*/ 	.short	0x0048
        /*0014*/ 	.byte	0x00, 0xf5, 0x21, 0x00


	//----- nvinfo : EIATTR_KPARAM_INFO
	.align		4
.L_17:
        /*0018*/ 	.byte	0x04, 0x17
        /*001a*/ 	.short	(.L_19 - .L_18)
.L_18:
        /*001c*/ 	.word	0x00000000
        /*0020*/ 	.short	0x0008
        /*0022*/ 	.short	0x0040
        /*0024*/ 	.byte	0x00, 0xf5, 0x21, 0x00


	//----- nvinfo : EIATTR_KPARAM_INFO
	.align		4
.L_19:
        /*0028*/ 	.byte	0x04, 0x17
        /*002a*/ 	.short	(.L_21 - .L_20)
.L_20:
        /*002c*/ 	.word	0x00000000
        /*0030*/ 	.short	0x0007
        /*0032*/ 	.short	0x0038
        /*0034*/ 	.byte	0x00, 0xf5, 0x21, 0x00


	//----- nvinfo : EIATTR_KPARAM_INFO
	.align		4
.L_21:
        /*0038*/ 	.byte	0x04, 0x17
        /*003a*/ 	.short	(.L_23 - .L_22)
.L_22:
        /*003c*/ 	.word	0x00000000
        /*0040*/ 	.short	0x0006
        /*0042*/ 	.short	0x0030
        /*0044*/ 	.byte	0x00, 0xf5, 0x21, 0x00


	//----- nvinfo : EIATTR_KPARAM_INFO
	.align		4
.L_23:
        /*0048*/ 	.byte	0x04, 0x17
        /*004a*/ 	.short	(.L_25 - .L_24)
.L_24:
        /*004c*/ 	.word	0x00000000
        /*0050*/ 	.short	0x0005
        /*0052*/ 	.short	0x0028
        /*0054*/ 	.byte	0x00, 0xf5, 0x21, 0x00


	//----- nvinfo : EIATTR_KPARAM_INFO
	.align		4
.L_25:
        /*0058*/ 	.byte	0x04, 0x17
        /*005a*/ 	.short	(.L_27 - .L_26)
.L_26:
        /*005c*/ 	.word	0x00000000
        /*0060*/ 	.short	0x0004
        /*0062*/ 	.short	0x0020
        /*0064*/ 	.byte	0x00, 0xf5, 0x21, 0x00


	//----- nvinfo : EIATTR_KPARAM_INFO
	.align		4
.L_27:
        /*0068*/ 	.byte	0x04, 0x17
        /*006a*/ 	.short	(.L_29 - .L_28)
.L_28:
        /*006c*/ 	.word	0x00000000
        /*0070*/ 	.short	0x0003
        /*0072*/ 	.short	0x0018
        /*0074*/ 	.byte	0x00, 0xf5, 0x21, 0x00


	//----- nvinfo : EIATTR_KPARAM_INFO
	.align		4
.L_29:
        /*0078*/ 	.byte	0x04, 0x17
        /*007a*/ 	.short	(.L_31 - .L_30)
.L_30:
        /*007c*/ 	.word	0x00000000
        /*0080*/ 	.short	0x0002
        /*0082*/ 	.short	0x0010
        /*0084*/ 	.byte	0x00, 0xf5, 0x21, 0x00


	//----- nvinfo : EIATTR_KPARAM_INFO
	.align		4
.L_31:
        /*0088*/ 	.byte	0x04, 0x17
        /*008a*/ 	.short	(.L_33 - .L_32)
.L_32:
        /*008c*/ 	.word	0x00000000
        /*0090*/ 	.short	0x0001
        /*0092*/ 	.short	0x0008
        /*0094*/ 	.byte	0x00, 0xf5, 0x21, 0x00


	//----- nvinfo : EIATTR_KPARAM_INFO
	.align		4
.L_33:
        /*0098*/ 	.byte	0x04, 0x17
        /*009a*/ 	.short	(.L_35 - .L_34)
.L_34:
        /*009c*/ 	.word	0x00000000
        /*00a0*/ 	.short	0x0000
        /*00a2*/ 	.short	0x0000
        /*00a4*/ 	.byte	0x00, 0xf5, 0x21, 0x00


	//----- nvinfo : EIATTR_SPARSE_MMA_MASK
	.align		4
.L_35:
        /*00a8*/ 	.byte	0x03, 0x50
        /*00aa*/ 	.short	0x0000


	//----- nvinfo : EIATTR_MAXREG_COUNT
	.align		4
        /*00ac*/ 	.byte	0x03, 0x1b
        /*00ae*/ 	.short	0x00ff


	//----- nvinfo : EIATTR_MERCURY_ISA_VERSION
	.align		4
        /*00b0*/ 	.byte	0x03, 0x5f
        /*00b2*/ 	.short	0x0101


	//----- nvinfo : EIATTR_VRC_CTA_INIT_COUNT
	.align		4
        /*00b4*/ 	.byte	0x02, 0x4a
	.zero		1
	.zero		1


	//----- nvinfo : EIATTR_EXIT_INSTR_OFFSETS
	.align		4
        /*00b8*/ 	.byte	0x04, 0x1c
        /*00ba*/ 	.short	(.L_37 - .L_36)


	//   ....[0]....
.L_36:
        /*00bc*/ 	.word	0x000000c0


	//   ....[1]....
        /*00c0*/ 	.word	0x00001e20


	//----- nvinfo : EIATTR_CRS_STACK_SIZE
	.align		4
.L_37:
        /*00c4*/ 	.byte	0x04, 0x1e
        /*00c6*/ 	.short	(.L_39 - .L_38)
.L_38:
        /*00c8*/ 	.word	0x00000000


	//----- nvinfo : EIATTR_CBANK_PARAM_SIZE
	.align		4
.L_39:
        /*00cc*/ 	.byte	0x03, 0x19
        /*00ce*/ 	.short	0x0050


	//----- nvinfo : EIATTR_PARAM_CBANK
	.align		4
        /*00d0*/ 	.byte	0x04, 0x0a
        /*00d2*/ 	.short	(.L_41 - .L_40)
	.align		4
.L_40:
        /*00d4*/ 	.word	index@(.nv.constant0._Z15timeIntegrationPdS_S_PiS_S_S_S_S_S_)
        /*00d8*/ 	.short	0x0380
        /*00da*/ 	.short	0x0050


	//----- nvinfo : EIATTR_SW_WAR
	.align		4
.L_41:
        /*00dc*/ 	.byte	0x04, 0x36
        /*00de*/ 	.short	(.L_43 - .L_42)
.L_42:
        /*00e0*/ 	.word	0x00000008
.L_43:


//--------------------- .nv.info._Z10initializePdS_S_PiS_S_S_S_S_S_ --------------------------
	.section	.nv.info._Z10initializePdS_S_PiS_S_S_S_S_S_,"",@"SHT_CUDA_INFO"
	.sectionflags	@""
	.align	4


	//----- nvinfo : EIATTR_CUDA_API_VERSION
	.align		4
        /*0000*/ 	.byte	0x04, 0x37
        /*0002*/ 	.short	(.L_45 - .L_44)
.L_44:
        /*0004*/ 	.word	0x00000082


	//----- nvinfo : EIATTR_KPARAM_INFO
	.align		4
.L_45:
        /*0008*/ 	.byte	0x04, 0x17
        /*000a*/ 	.short	(.L_47 - .L_46)
.L_46:
        /*000c*/ 	.word	0x00000000
        /*0010*/ 	.short	0x0009
        /*0012*/ 	.short	0x0048
        /*0014*/ 	.byte	0x00, 0xf5, 0x21, 0x00


	//----- nvinfo : EIATTR_KPARAM_INFO
	.align		4
.L_47:
        /*0018*/ 	.byte	0x04, 0x17
        /*001a*/ 	.short	(.L_49 - .L_48)
.L_48:
        /*001c*/ 	.word	0x00000000
        /*0020*/ 	.short	0x0008
        /*0022*/ 	.short	0x0040
        /*0024*/ 	.byte	0x00, 0xf5, 0x21, 0x00


	//----- nvinfo : EIATTR_KPARAM_INFO
	.align		4
.L_49:
        /*0028*/ 	.byte	0x04, 0x17
        /*002a*/ 	.short	(.L_51 - .L_50)
.L_50:
        /*002c*/ 	.word	0x00000000
        /*0030*/ 	.short	0x0007
        /*0032*/ 	.short	0x0038
        /*0034*/ 	.byte	0x00, 0xf5, 0x21, 0x00


	//----- nvinfo : EIATTR_KPARAM_INFO
	.align		4
.L_51:
        /*0038*/ 	.byte	0x04, 0x17
        /*003a*/ 	.short	(.L_53 - .L_52)
.L_52:
        /*003c*/ 	.word	0x00000000
        /*0040*/ 	.short	0x0006
        /*0042*/ 	.short	0x0030
        /*0044*/ 	.byte	0x00, 0xf5, 0x21, 0x00


	//----- nvinfo : EIATTR_KPARAM_INFO
	.align		4
.L_53:
        /*0048*/ 	.byte	0x04, 0x17
        /*004a*/ 	.short	(.L_55 - .L_54)
.L_54:
        /*004c*/ 	.word	0x00000000
        /*0050*/ 	.short	0x0005
        /*0052*/ 	.short	0x0028
        /*0054*/ 	.byte	0x00, 0xf5, 0x21, 0x00


	//----- nvinfo : EIATTR_KPARAM_INFO
	.align		4
.L_55:
        /*0058*/ 	.byte	0x04, 0x17
        /*005a*/ 	.short	(.L_57 - .L_56)
.L_56:
        /*005c*/ 	.word	0x00000000
        /*0060*/ 	.short	0x0004
        /*0062*/ 	.short	0x0020
        /*0064*/ 	.byte	0x00, 0xf5, 0x21, 0x00


	//----- nvinfo : EIATTR_KPARAM_INFO
	.align		4
.L_57:
        /*0068*/ 	.byte	0x04, 0x17
        /*006a*/ 	.short	(.L_59 - .L_58)
.L_58:
        /*006c*/ 	.word	0x00000000
        /*0070*/ 	.short	0x0003
        /*0072*/ 	.short	0x0018
        /*0074*/ 	.byte	0x00, 0xf5, 0x21, 0x00


	//----- nvinfo : EIATTR_KPARAM_INFO
	.align		4
.L_59:
        /*0078*/ 	.byte	0x04, 0x17
        /*007a*/ 	.short	(.L_61 - .L_60)
.L_60:
        /*007c*/ 	.word	0x00000000
        /*0080*/ 	.short	0x0002
        /*0082*/ 	.short	0x0010
        /*0084*/ 	.byte	0x00, 0xf5, 0x21, 0x00


	//----- nvinfo : EIATTR_KPARAM_INFO
	.align		4
.L_61:
        /*0088*/ 	.byte	0x04, 0x17
        /*008a*/ 	.short	(.L_63 - .L_62)
.L_62:
        /*008c*/ 	.word	0x00000000
        /*0090*/ 	.short	0x0001
        /*0092*/ 	.short	0x0008
        /*0094*/ 	.byte	0x00, 0xf5, 0x21, 0x00


	//----- nvinfo : EIATTR_KPARAM_INFO
	.align		4
.L_63:
        /*0098*/ 	.byte	0x04, 0x17
        /*009a*/ 	.short	(.L_65 - .L_64)
.L_64:
        /*009c*/ 	.word	0x00000000
        /*00a0*/ 	.short	0x0000
        /*00a2*/ 	.short	0x0000
        /*00a4*/ 	.byte	0x00, 0xf5, 0x21, 0x00


	//----- nvinfo : EIATTR_SPARSE_MMA_MASK
	.align		4
.L_65:
        /*00a8*/ 	.byte	0x03, 0x50
        /*00aa*/ 	.short	0x0000


	//----- nvinfo : EIATTR_MAXREG_COUNT
	.align		4
        /*00ac*/ 	.byte	0x03, 0x1b
        /*00ae*/ 	.short	0x00ff


	//----- nvinfo : EIATTR_MERCURY_ISA_VERSION
	.align		4
        /*00b0*/ 	.byte	0x03, 0x5f
        /*00b2*/ 	.short	0x0101


	//----- nvinfo : EIATTR_VRC_CTA_INIT_COUNT
	.align		4
        /*00b4*/ 	.byte	0x02, 0x4a
	.zero		1
	.zero		1


	//----- nvinfo : EIATTR_EXIT_INSTR_OFFSETS
	.align		4
        /*00b8*/ 	.byte	0x04, 0x1c
        /*00ba*/ 	.short	(.L_67 - .L_66)


	//   ....[0]....
.L_66:
        /*00bc*/ 	.word	0x00001180


	//----- nvinfo : EIATTR_CBANK_PARAM_SIZE
	.align		4
.L_67:
        /*00c0*/ 	.byte	0x03, 0x19
        /*00c2*/ 	.short	0x0050


	//----- nvinfo : EIATTR_PARAM_CBANK
	.align		4
        /*00c4*/ 	.byte	0x04, 0x0a
        /*00c6*/ 	.short	(.L_69 - .L_68)
	.align		4
.L_68:
        /*00c8*/ 	.word	index@(.nv.constant0._Z10initializePdS_S_PiS_S_S_S_S_S_)
        /*00cc*/ 	.short	0x0380
        /*00ce*/ 	.short	0x0050


	//----- nvinfo : EIATTR_SW_WAR
	.align		4
.L_69:
        /*00d0*/ 	.byte	0x04, 0x36
        /*00d2*/ 	.short	(.L_71 - .L_70)
.L_70:
        /*00d4*/ 	.word	0x00000008
.L_71:


//--------------------- .nv.callgraph             --------------------------
	.section	.nv.callgraph,"",@"SHT_CUDA_CALLGRAPH"
	.align	4
	.sectionentsize	8
	.align		4
        /*0000*/ 	.word	0x00000000
	.align		4
        /*0004*/ 	.word	0xffffffff
	.align		4
        /*0008*/ 	.word	0x00000000
	.align		4
        /*000c*/ 	.word	0xfffffffe
	.align		4
        /*0010*/ 	.word	0x00000000
	.align		4
        /*0014*/ 	.word	0xfffffffd
	.align		4
        /*0018*/ 	.word	0x00000000
	.align		4
        /*001c*/ 	.word	0xfffffffc


//--------------------- .text._Z15timeIntegrationPdS_S_PiS_S_S_S_S_S_ --------------------------
	.section	.text._Z15timeIntegrationPdS_S_PiS_S_S_S_S_S_,"ax",@progbits
	.align	128
        .global         _Z15timeIntegrationPdS_S_PiS_S_S_S_S_S_
        .type           _Z15timeIntegrationPdS_S_PiS_S_S_S_S_S_,@function
        .size           _Z15timeIntegrationPdS_S_PiS_S_S_S_S_S_,(.L_x_23 - _Z15timeIntegrationPdS_S_PiS_S_S_S_S_S_)
        .other          _Z15timeIntegrationPdS_S_PiS_S_S_S_S_S_,@"STO_CUDA_ENTRY STV_DEFAULT"
_Z15timeIntegrationPdS_S_PiS_S_S_S_S_S_:
.text._Z15timeIntegrationPdS_S_PiS_S_S_S_S_S_:
[----:B------:R-:W-:Y:S01]  /*0000*/  LDC R1, c[0x0][0x37c] ;  /* 0x0000df00ff017b82 */ /* 0x000fe20000000800 */
[----:B------:R-:W0:Y:S07]  /*0010*/  S2R R3, SR_TID.Y ;  /* 0x0000000000037919 */ /* 0x000e2e0000002200 */
[----:B------:R-:W1:Y:S01]  /*0020*/  LDC R19, c[0x0][0x360] ;  /* 0x0000d800ff137b82 */ /* 0x000e620000000800 */
[----:B------:R-:W1:Y:S07]  /*0030*/  S2R R0, SR_TID.X ;  /* 0x0000000000007919 */ /* 0x000e6e0000002100 */
[----:B------:R-:W0:Y:S08]  /*0040*/  S2UR UR5, SR_CTAID.Y ;  /* 0x00000000000579c3 */ /* 0x000e300000002600 */
[----:B------:R-:W0:Y:S08]  /*0050*/  LDC R16, c[0x0][0x364] ;  /* 0x0000d900ff107b82 */ /* 0x000e300000000800 */
[----:B------:R-:W1:Y:S01]  /*0060*/  S2UR UR4, SR_CTAID.X ;  /* 0x00000000000479c3 */ /* 0x000e620000002500 */
[----:B0-----:R-:W-:-:S02]  /*0070*/  IMAD R16, R16, UR5, R3 ;  /* 0x0000000510107c24 */ /* 0x001fc4000f8e0203 */
[----:B-1----:R-:W-:Y:S02]  /*0080*/  IMAD R19, R19, UR4, R0 ;  /* 0x0000000413137c24 */ /* 0x002fe4000f8e0200 */
[----:B------:R-:W-:-:S05]  /*0090*/  VIADD R0, R16, 0xffffffff ;  /* 0xffffffff10007836 */ /* 0x000fca0000000000 */
[----:B------:R-:W-:-:S04]  /*00a0*/  VIADDMNMX.U32 R0, R19, 0xffffffff, R0, !PT ;  /* 0xffffffff13007846 */ /* 0x000fc80007800000 */
[----:B------:R-:W-:-:S13]  /*00b0*/  ISETP.GT.U32.AND P0, PT, R0, 0x1fd, PT ;  /* 0x000001fd0000780c */ /* 0x000fda0003f04070 */
[----:B------:R-:W-:Y:S05]  /*00c0*/  @P0 EXIT ;  /* 0x000000000000094d */ /* 0x000fea0003800000 */
[----:B------:R-:W0:Y:S01]  /*00d0*/  LDC.64 R8, c[0x0][0x3b0] ;  /* 0x0000ec00ff087b82 */ /* 0x000e220000000a00 */
[----:B------:R-:W1:Y:S01]  /*00e0*/  LDCU.64 UR4, c[0x0][0x358] ;  /* 0x00006b00ff0477ac */ /* 0x000e620008000a00 */
[----:B------:R-:W-:Y:S01]  /*00f0*/  IMAD R3, R16, 0x200, R19 ;  /* 0x0000020010037824 */ /* 0x000fe200078e0213 */
[----:B------:R-:W2:Y:S05]  /*0100*/  LDCU.64 UR8, c[0x0][0x3c8] ;  /* 0x00007900ff0877ac */ /* 0x000eaa0008000a00 */
[----:B------:R-:W3:Y:S08]  /*0110*/  LDC.64 R14, c[0x0][0x388] ;  /* 0x0000e200ff0e7b82 */ /* 0x000ef00000000a00 */
[----:B------:R-:W4:Y:S08]  /*0120*/  LDC.64 R10, c[0x0][0x3a8] ;  /* 0x0000ea00ff0a7b82 */ /* 0x000f300000000a00 */
[----:B------:R-:W5:Y:S01]  /*0130*/  LDC.64 R4, c[0x0][0x380] ;  /* 0x0000e000ff047b82 */ /* 0x000f620000000a00 */
[----:B0-----:R-:W-:-:S05]  /*0140*/  IMAD.WIDE.U32 R8, R3, 0x8, R8 ;  /* 0x0000000803087825 */ /* 0x001fca00078e0008 */
[----:B-1----:R-:W2:Y:S02]  /*0150*/  LDG.E.64 R26, desc[UR4][R8.64] ;  /* 0x00000004081a7981 */ /* 0x002ea4000c1e1b00 */
[----:B------:R-:W0:Y:S02]  /*0160*/  LDC.64 R12, c[0x0][0x3a0] ;  /* 0x0000e800ff0c7b82 */ /* 0x000e240000000a00 */
[----:B---3--:R-:W2:Y:S01]  /*0170*/  LDG.E.64 R24, desc[UR4][R14.64] ;  /* 0x000000040e187981 */ /* 0x008ea2000c1e1b00 */
[----:B----4-:R-:W-:-:S05]  /*0180*/  IMAD.WIDE.U32 R10, R3, 0x8, R10 ;  /* 0x00000008030a7825 */ /* 0x010fca00078e000a */
[----:B------:R-:W1:Y:S01]  /*0190*/  LDC.64 R6, c[0x0][0x390] ;  /* 0x0000e400ff067b82 */ /* 0x000e620000000a00 */
[----:B------:R-:W3:Y:S04]  /*01a0*/  LDG.E.64 R22, desc[UR4][R10.64] ;  /* 0x000000040a167981 */ /* 0x000ee8000c1e1b00 */
[----:B-----5:R-:W3:Y:S03]  /*01b0*/  LDG.E.64 R20, desc[UR4][R4.64] ;  /* 0x0000000404147981 */ /* 0x020ee6000c1e1b00 */
[----:B------:R-:W4:Y:S01]  /*01c0*/  LDC.64 R36, c[0x0][0x3c0] ;  /* 0x0000f000ff247b82 */ /* 0x000f220000000a00 */
[----:B0-----:R-:W-:-:S05]  /*01d0*/  IMAD.WIDE.U32 R12, R3, 0x8, R12 ;  /* 0x00000008030c7825 */ /* 0x001fca00078e000c */
[----:B------:R-:W5:Y:S04]  /*01e0*/  LDG.E.64 R28, desc[UR4][R12.64] ;  /* 0x000000040c1c7981 */ /* 0x000f68000c1e1b00 */
[----:B-1----:R-:W5:Y:S01]  /*01f0*/  LDG.E.64 R30, desc[UR4][R6.64] ;  /* 0x00000004061e7981 */ /* 0x002f62000c1e1b00 */
[----:B--2---:R-:W-:-:S08]  /*0200*/  DMUL R24, R24, R26 ;  /* 0x0000001a18187228 */ /* 0x004fd00000000000 */
[-C--:B---3--:R-:W-:Y:S01]  /*0210*/  DFMA R24, R20, R22.reuse, R24 ;  /* 0x000000161418722b */ /* 0x088fe20000000018 */
[----:B------:R-:W-:Y:S01]  /*0220*/  IMAD.MOV.U32 R20, RZ, RZ, 0x0 ;  /* 0x00000000ff147424 */ /* 0x000fe200078e00ff */
[----:B------:R-:W-:Y:S01]  /*0230*/  MOV R21, 0x40080000 ;  /* 0x4008000000157802 */ /* 0x000fe20000000f00 */
[----:B------:R-:W-:-:S05]  /*0240*/  DMUL R22, R22, R22 ;  /* 0x0000001616167228 */ /* 0x000fca0000000000 */
[C---:B------:R-:W-:Y:S02]  /*0250*/  DMUL R34, R24.reuse, 4.5 ;  /* 0x4012000018227828 */ /* 0x040fe40000000000 */
[----:B------:R-:W-:Y:S02]  /*0260*/  DFMA R32, R24, R20, 1 ;  /* 0x3ff000001820742b */ /* 0x000fe40000000014 */
[----:B------:R-:W-:-:S06]  /*0270*/  DFMA R22, R26, R26, R22 ;  /* 0x0000001a1a16722b */ /* 0x000fcc0000000016 */
[----:B------:R-:W-:Y:S02]  /*0280*/  DFMA R32, R24, R34, R32 ;  /* 0x000000221820722b */ /* 0x000fe40000000020 */
[----:B-----5:R-:W-:-:S06]  /*0290*/  DMUL R28, R28, R30 ;  /* 0x0000001e1c1c7228 */ /* 0x020fcc0000000000 */
[----:B------:R-:W-:-:S08]  /*02a0*/  DFMA R22, R22, -1.5, R32 ;  /* 0xbff800001616782b */ /* 0x000fd00000000020 */
[----:B------:R-:W-:Y:S01]  /*02b0*/  DMUL R28, R28, R22 ;  /* 0x000000161c1c7228 */ /* 0x000fe20000000000 */
[----:B----4-:R-:W-:-:S06]  /*02c0*/  IMAD.WIDE.U32 R22, R3, 0x8, R36 ;  /* 0x0000000803167825 */ /* 0x010fcc00078e0024 */
[----:B------:R0:W-:Y:S04]  /*02d0*/  STG.E.64 desc[UR4][R22.64], R28 ;  /* 0x0000001c16007986 */ /* 0x0001e8000c101b04 */
[----:B------:R-:W2:Y:S04]  /*02e0*/  LDG.E.64 R30, desc[UR4][R14.64+0x8] ;  /* 0x000008040e1e7981 */ /* 0x000ea8000c1e1b00 */
[----:B------:R-:W2:Y:S04]  /*02f0*/  LDG.E.64 R32, desc[UR4][R8.64] ;  /* 0x0000000408207981 */ /* 0x000ea8000c1e1b00 */
[----:B------:R-:W3:Y:S04]  /*0300*/  LDG.E.64 R24, desc[UR4][R4.64+0x8] ;  /* 0x0000080404187981 */ /* 0x000ee8000c1e1b00 */
[----:B------:R-:W3:Y:S04]  /*0310*/  LDG.E.64 R26, desc[UR4][R10.64] ;  /* 0x000000040a1a7981 */ /* 0x000ee8000c1e1b00 */
[----:B------:R-:W4:Y:S04]  /*0320*/  LDG.E.64 R34, desc[UR4][R12.64] ;  /* 0x000000040c227981 */ /* 0x000f28000c1e1b00 */
[----:B------:R-:W4:Y:S01]  /*0330*/  LDG.E.64 R36, desc[UR4][R6.64+0x8] ;  /* 0x0000080406247981 */ /* 0x000f22000c1e1b00 */
[----:B--2---:R-:W-:-:S08]  /*0340*/  DMUL R30, R30, R32 ;  /* 0x000000201e1e7228 */ /* 0x004fd00000000000 */
[-C--:B---3--:R-:W-:Y:S02]  /*0350*/  DFMA R24, R24, R26.reuse, R30 ;  /* 0x0000001a1818722b */ /* 0x088fe4000000001e */
[----:B------:R-:W-:-:S06]  /*0360*/  DMUL R26, R26, R26 ;  /* 0x0000001a1a1a7228 */ /* 0x000fcc0000000000 */
[C---:B------:R-:W-:Y:S02]  /*0370*/  DFMA R30, R24.reuse, R20, 1 ;  /* 0x3ff00000181e742b */ /* 0x040fe40000000014 */
[----:B0-----:R-:W-:Y:S02]  /*0380*/  DMUL R28, R24, 4.5 ;  /* 0x40120000181c7828 */ /* 0x001fe40000000000 */
[----:B------:R-:W-:-:S06]  /*0390*/  DFMA R26, R32, R32, R26 ;  /* 0x00000020201a722b */ /* 0x000fcc000000001a */
[----:B------:R-:W-:Y:S02]  /*03a0*/  DFMA R28, R24, R28, R30 ;  /* 0x0000001c181c722b */ /* 0x000fe4000000001e */
[----:B----4-:R-:W-:-:S06]  /*03b0*/  DMUL R34, R34, R36 ;  /* 0x0000002422227228 */ /* 0x010fcc0000000000 */
[----:B------:R-:W-:-:S08]  /*03c0*/  DFMA R26, R26, -1.5, R28 ;  /* 0xbff800001a1a782b */ /* 0x000fd0000000001c */
[----:B------:R-:W-:-:S07]  /*03d0*/  DMUL R26, R34, R26 ;  /* 0x0000001a221a7228 */ /* 0x000fce0000000000 */
        /* <DEDUP_REMOVED lines=41> */
[----:B0-----:R-:W-:-:S05]  /*0670*/  IADD3 R22, P0, PT, R22, 0x1000000, RZ ;  /* 0x0100000016167810 */ /* 0x001fca0007f1e0ff */
[----:B------:R-:W-:Y:S01]  /*0680*/  IMAD.X R23, RZ, RZ, R23, P0 ;  /* 0x000000ffff177224 */ /* 0x000fe200000e0617 */
[----:B--2---:R-:W-:-:S08]  /*0690*/  DMUL R30, R30, R32 ;  /* 0x000000201e1e7228 */ /* 0x004fd00000000000 */
[-C--:B---3--:R-:W-:Y:S02]  /*06a0*/  DFMA R24, R24, R28.reuse, R30 ;  /* 0x0000001c1818722b */ /* 0x088fe4000000001e */
[----:B------:R-:W-:-:S06]  /*06b0*/  DMUL R28, R28, R28 ;  /* 0x0000001c1c1c7228 */ /* 0x000fcc0000000000 */
[C---:B------:R-:W-:Y:S02]  /*06c0*/  DFMA R30, R24.reuse, R20, 1 ;  /* 0x3ff00000181e742b */ /* 0x040fe40000000014 */
[----:B------:R-:W-:Y:S02]  /*06d0*/  DMUL R26, R24, 4.5 ;  /* 0x40120000181a7828 */ /* 0x000fe40000000000 */
        /* <DEDUP_REMOVED lines=63> */
[----:B------:R-:W1:Y:S01]  /*0ad0*/  I2F.F64.U32 R16, R16 ;  /* 0x0000001000107312 */ /* 0x000e620000201800 */
[----:B------:R-:W-:Y:S01]  /*0ae0*/  BSSY.RECONVERGENT B0, `(.L_x_0) ;  /* 0x00000b0000007945 */ /* 0x000fe20003800200 */
[----:B------:R-:W-:Y:S01]  /*0af0*/  IMAD.MOV.U32 R2, RZ, RZ, RZ ;  /* 0x000000ffff027224 */ /* 0x000fe200078e00ff */
        /* <DEDUP_REMOVED lines=10> */
[----:B------:R0:W-:Y:S01]  /*0ba0*/  STG.E.64 desc[UR4][R22.64], R20 ;  /* 0x0000001416007986 */ /* 0x0001e2000c101b04 */
[----:B-1----:R0:W2:Y:S03]  /*0bb0*/  I2F.F64.U32 R14, R19 ;  /* 0x00000013000e7312 */ /* 0x0020a60000201800 */
.L_x_11:
[----:B0-----:R-:W0:Y:S01]  /*0bc0*/  LDC.64 R18, c[0x0][0x3b8] ;  /* 0x0000ee00ff127b82 */ /* 0x001e220000000a00 */
[----:B------:R-:W-:-:S05]  /*0bd0*/  IMAD.SHL.U32 R32, R2, 0x40000, RZ ;  /* 0x0004000002207824 */ /* 0x000fca00078e00ff */
[----:B------:R-:W-:Y:S02]  /*0be0*/  IADD3 R47, PT, PT, R3, R32, RZ ;  /* 0x00000020032f7210 */ /* 0x000fe40007ffe0ff */
[----:B-1----:R-:W1:Y:S08]  /*0bf0*/  LDC.64 R4, c[0x0][0x3c0] ;  /* 0x0000f000ff047b82 */ /* 0x002e700000000a00 */
[----:B------:R-:W3:Y:S01]  /*0c00*/  LDC.64 R20, c[0x0][0x380] ;  /* 0x0000e000ff147b82 */ /* 0x000ee20000000a00 */
[----:B0-----:R-:W-:-:S07]  /*0c10*/  IMAD.WIDE.U32 R18, R47, 0x8, R18 ;  /* 0x000000082f127825 */ /* 0x001fce00078e0012 */
[----:B------:R-:W0:Y:S01]  /*0c20*/  LDC.64 R22, c[0x0][0x388] ;  /* 0x0000e200ff167b82 */ /* 0x000e220000000a00 */
[----:B------:R-:W4:Y:S01]  /*0c30*/  LDG.E.64 R18, desc[UR4][R18.64] ;  /* 0x0000000412127981 */ /* 0x000f22000c1e1b00 */
[----:B-1----:R-:W-:-:S06]  /*0c40*/  IMAD.WIDE.U32 R4, R47, 0x8, R4 ;  /* 0x000000082f047825 */ /* 0x002fcc00078e0004 */
[----:B------:R-:W4:Y:S01]  /*0c50*/  LDG.E.64 R4, desc[UR4][R4.64] ;  /* 0x0000000404047981 */ /* 0x000f22000c1e1b00 */
[----:B---3--:R-:W-:-:S05]  /*0c60*/  IMAD.WIDE.U32 R20, R2, 0x8, R20 ;  /* 0x0000000802147825 */ /* 0x008fca00078e0014 */
[----:B------:R-:W2:Y:S01]  /*0c70*/  LDG.E.64 R24, desc[UR4][R20.64] ;  /* 0x0000000414187981 */ /* 0x000ea2000c1e1b00 */
[----:B0-----:R-:W-:-:S05]  /*0c80*/  IMAD.WIDE.U32 R22, R2, 0x8, R22 ;  /* 0x0000000802167825 */ /* 0x001fca00078e0016 */
[----:B------:R-:W3:Y:S01]  /*0c90*/  LDG.E.64 R26, desc[UR4][R22.64] ;  /* 0x00000004161a7981 */ /* 0x000ee2000c1e1b00 */
[----:B------:R-:W0:Y:S01]  /*0ca0*/  MUFU.RCP64H R7, -1.2679996490478515625 ;  /* 0xbff449ba00077908 */ /* 0x000e220000001800 */
[----:B------:R-:W-:Y:S02]  /*0cb0*/  IMAD.MOV.U32 R30, RZ, RZ, 0x5e353f7d ;  /* 0x5e353f7dff1e7424 */ /* 0x000fe400078e00ff */
[----:B------:R-:W-:Y:S02]  /*0cc0*/  IMAD.MOV.U32 R31, RZ, RZ, 0x3ff449ba ;  /* 0x3ff449baff1f7424 */ /* 0x000fe400078e00ff */
[----:B------:R-:W-:-:S06]  /*0cd0*/  IMAD.MOV.U32 R6, RZ, RZ, 0x1 ;  /* 0x00000001ff067424 */ /* 0x000fcc00078e00ff */
[----:B0----5:R-:W-:-:S08]  /*0ce0*/  DFMA R28, R6, R30, 1 ;  /* 0x3ff00000061c742b */ /* 0x021fd0000000001e */
[----:B------:R-:W-:-:S08]  /*0cf0*/  DFMA R28, R28, R28, R28 ;  /* 0x0000001c1c1c722b */ /* 0x000fd0000000001c */
[----:B------:R-:W-:-:S08]  /*0d00*/  DFMA R28, R6, R28, R6 ;  /* 0x0000001c061c722b */ /* 0x000fd00000000006 */
[----:B------:R-:W-:-:S08]  /*0d10*/  DFMA R6, R28, R30, 1 ;  /* 0x3ff000001c06742b */ /* 0x000fd0000000001e */
[----:B------:R-:W-:Y:S01]  /*0d20*/  DFMA R6, R28, R6, R28 ;  /* 0x000000061c06722b */ /* 0x000fe2000000001c */
[----:B------:R-:W0:Y:S01]  /*0d30*/  I2F.F64.U32 R32, R32 ;  /* 0x0000002000207312 */ /* 0x000e220000201800 */
[----:B------:R-:W-:Y:S01]  /*0d40*/  BSSY.RECONVERGENT B1, `(.L_x_1) ;  /* 0x0000011000017945 */ /* 0x000fe20003800200 */
[----:B----4-:R-:W-:-:S08]  /*0d50*/  DADD R40, R18, -R4 ;  /* 0x0000000012287229 */ /* 0x010fd00000000804 */
[----:B------:R-:W-:-:S08]  /*0d60*/  DMUL R48, R40, R6 ;  /* 0x0000000628307228 */ /* 0x000fd00000000000 */
[----:B------:R-:W-:-:S08]  /*0d70*/  DFMA R4, R48, R30, R40 ;  /* 0x0000001e3004722b */ /* 0x000fd00000000028 */
[----:B------:R-:W-:Y:S01]  /*0d80*/  DFMA R48, R6, R4, R48 ;  /* 0x000000040630722b */ /* 0x000fe20000000030 */
[----:B------:R-:W-:-:S09]  /*0d90*/  FSETP.GEU.AND P1, PT, |R41|, 6.5827683646048100446e-37, PT ;  /* 0x036000002900780b */ /* 0x000fd20003f2e200 */
[----:B------:R-:W-:-:S05]  /*0da0*/  FFMA R0, RZ, -1.9084999561309814453, R49 ;  /* 0xbff449baff007823 */ /* 0x000fca0000000031 */
[----:B------:R-:W-:Y:S01]  /*0db0*/  FSETP.GT.AND P0, PT, |R0|, 1.469367938527859385e-39, PT ;  /* 0x001000000000780b */ /* 0x000fe20003f04200 */
[----:B--2---:R-:W-:Y:S02]  /*0dc0*/  DADD R28, R14, R24 ;  /* 0x000000000e1c7229 */ /* 0x004fe40000000018 */
[----:B---3--:R-:W-:Y:S01]  /*0dd0*/  DADD R30, R16, R26 ;  /* 0x00000000101e7229 */ /* 0x008fe2000000001a */
[----:B------:R-:W-:-:S07]  /*0de0*/  MOV R0, R2 ;  /* 0x0000000200007202 */ /* 0x000fce0000000f00 */
[----:B------:R-:W-:Y:S02]  /*0df0*/  DFMA R34, R30, 512, R28 ;  /* 0x408000001e22782b */ /* 0x000fe4000000001c */
[----:B0-----:R-:W-:Y:S09]  /*0e00*/  @P0 BRA P1, `(.L_x_2) ;  /* 0x0000000000100947 */ /* 0x001ff20000800000 */
[----:B------:R-:W-:Y:S01]  /*0e10*/  IMAD.MOV.U32 R38, RZ, RZ, 0x5e353f7d ;  /* 0x5e353f7dff267424 */ /* 0x000fe200078e00ff */
[----:B------:R-:W-:Y:S01]  /*0e20*/  MOV R4, 0xe50 ;  /* 0x00000e5000047802 */ /* 0x000fe20000000f00 */
[----:B------:R-:W-:-:S07]  /*0e30*/  IMAD.MOV.U32 R39, RZ, RZ, -0x400bb646 ;  /* 0xbff449baff277424 */ /* 0x000fce00078e00ff */
[----:B------:R-:W-:Y:S05]  /*0e40*/  CALL.REL.NOINC `($__internal_0_$__cuda_sm20_div_rn_f64_full) ;  /* 0x0000000c00f87944 */ /* 0x000fea0003c00000 */
.L_x_2:
[----:B------:R-:W-:Y:S05]  /*0e50*/  BSYNC.RECONVERGENT B1 ;  /* 0x0000000000017941 */ /* 0x000fea0003800200 */
.L_x_1:
[----:B------:R-:W-:Y:S01]  /*0e60*/  DSETP.NEU.AND P0, PT, R28, 511, PT ;  /* 0x407ff0001c00742a */ /* 0x000fe20003f0d000 */
[----:B------:R-:W-:Y:S01]  /*0e70*/  BSSY.RECONVERGENT B1, `(.L_x_3) ;  /* 0x0000026000017945 */ /* 0x000fe20003800200 */
[----:B------:R-:W-:Y:S02]  /*0e80*/  DSETP.NEU.AND P1, PT, R30, 511, PT ;  /* 0x407ff0001e00742a */ /* 0x000fe40003f2d000 */
[----:B------:R-:W-:Y:S02]  /*0e90*/  DADD R18, R18, R48 ;  /* 0x0000000012127229 */ /* 0x000fe40000000030 */
[----:B------:R-:W-:Y:S02]  /*0ea0*/  DSETP.EQ.OR P0, PT, R28, RZ, !P0 ;  /* 0x000000ff1c00722a */ /* 0x000fe40004702400 */
[----:B------:R-:W-:-:S06]  /*0eb0*/  DSETP.EQ.OR P1, PT, R30, RZ, !P1 ;  /* 0x000000ff1e00722a */ /* 0x000fcc0004f22400 */
[----:B------:R-:W-:-:S13]  /*0ec0*/  PLOP3.LUT P0, PT, P0, P1, PT, 0xf8, 0x8f ;  /* 0x00000000008f781c */ /* 0x000fda0000703f70 */
[----:B------:R-:W-:Y:S05]  /*0ed0*/  @!P0 BRA `(.L_x_4) ;  /* 0x0000000000648947 */ /* 0x000fea0003800000 */
[----:B------:R-:W0:Y:S01]  /*0ee0*/  LDC.64 R28, c[0x0][0x3b0] ;  /* 0x0000ec00ff1c7b82 */ /* 0x000e220000000a00 */
[----:B------:R-:W0:Y:S07]  /*0ef0*/  F2I.F64.TRUNC R35, R34 ;  /* 0x0000002200237311 */ /* 0x000e2e000030d100 */
[----:B------:R-:W1:Y:S08]  /*0f00*/  LDC.64 R30, c[0x0][0x390] ;  /* 0x0000e400ff1e7b82 */ /* 0x000e700000000a00 */
[----:B------:R-:W2:Y:S08]  /*0f10*/  LDC.64 R6, c[0x0][0x3a8] ;  /* 0x0000ea00ff067b82 */ /* 0x000eb00000000a00 */
[----:B------:R-:W3:Y:S01]  /*0f20*/  LDC.64 R4, c[0x0][0x398] ;  /* 0x0000e600ff047b82 */ /* 0x000ee20000000a00 */
[----:B0-----:R-:W-:-:S06]  /*0f30*/  IMAD.WIDE R28, R35, 0x8, R28 ;  /* 0x00000008231c7825 */ /* 0x001fcc00078e021c */
[----:B------:R-:W4:Y:S01]  /*0f40*/  LDG.E.64 R28, desc[UR4][R28.64] ;  /* 0x000000041c1c7981 */ /* 0x000f22000c1e1b00 */
[----:B-1----:R-:W-:-:S06]  /*0f50*/  IMAD.WIDE.U32 R30, R2, 0x8, R30 ;  /* 0x00000008021e7825 */ /* 0x002fcc00078e001e */
[----:B------:R-:W5:Y:S01]  /*0f60*/  LDG.E.64 R30, desc[UR4][R30.64] ;  /* 0x000000041e1e7981 */ /* 0x000f62000c1e1b00 */
[----:B--2---:R-:W-:-:S06]  /*0f70*/  IMAD.WIDE R6, R35, 0x8, R6 ;  /* 0x0000000823067825 */ /* 0x004fcc00078e0206 */
[----:B------:R-:W2:Y:S01]  /*0f80*/  LDG.E.64 R6, desc[UR4][R6.64] ;  /* 0x0000000406067981 */ /* 0x000ea2000c1e1b00 */
[----:B---3--:R-:W-:-:S06]  /*0f90*/  IMAD.WIDE.U32 R4, R2, 0x4, R4 ;  /* 0x0000000402047825 */ /* 0x008fcc00078e0004 */
[----:B------:R-:W3:Y:S01]  /*0fa0*/  LDG.E R4, desc[UR4][R4.64] ;  /* 0x0000000404047981 */ /* 0x000ee2000c1e1900 */
[----:B------:R-:W-:Y:S01]  /*0fb0*/  UMOV UR6, 0x33333334 ;  /* 0x3333333400067882 */ /* 0x000fe20000000000 */
[----:B------:R-:W-:Y:S01]  /*0fc0*/  UMOV UR7, 0x40303333 ;  /* 0x4030333300077882 */ /* 0x000fe20000000000 */
[----:B----4-:R-:W-:Y:S02]  /*0fd0*/  DMUL R26, R26, R28 ;  /* 0x0000001c1a1a7228 */ /* 0x010fe40000000000 */
[----:B-----5:R-:W-:-:S06]  /*0fe0*/  DMUL R32, R30, -UR6 ;  /* 0x800000061e207c28 */ /* 0x020fcc0008000000 */
[----:B--2---:R-:W-:Y:S01]  /*0ff0*/  DFMA R26, R24, R6, R26 ;  /* 0x00000006181a722b */ /* 0x004fe2000000001a */
[----:B------:R-:W-:Y:S01]  /*1000*/  MOV R25, UR9 ;  /* 0x0000000900197c02 */ /* 0x000fe20008000f00 */
[----:B------:R-:W-:Y:S02]  /*1010*/  IMAD.U32 R24, RZ, RZ, UR8 ;  /* 0x00000008ff187e24 */ /* 0x000fe4000f8e00ff */
[----:B---3--:R-:W-:-:S04]  /*1020*/  IMAD R29, R4, 0x40000, R3 ;  /* 0x00040000041d7824 */ /* 0x008fc800078e0203 */
[----:B------:R-:W-:Y:S01]  /*1030*/  DFMA R26, R26, R32, R18 ;  /* 0x000000201a1a722b */ /* 0x000fe20000000012 */
[----:B------:R-:W-:-:S06]  /*1040*/  IMAD.WIDE R18, R29, 0x8, R24 ;  /* 0x000000081d127825 */ /* 0x000fcc00078e0218 */
[----:B------:R1:W-:Y:S01]  /*1050*/  STG.E.64 desc[UR4][R18.64], R26 ;  /* 0x0000001a12007986 */ /* 0x0003e2000c101b04 */
[----:B------:R-:W-:Y:S05]  /*1060*/  BRA `(.L_x_5) ;  /* 0x0000000000187947 */ /* 0x000fea0003800000 */
.L_x_4:
[----:B------:R-:W-:Y:S01]  /*1070*/  DADD R32, R34, R32 ;  /* 0x0000000022207229 */ /* 0x000fe20000000020 */
[----:B------:R-:W-:Y:S02]  /*1080*/  IMAD.U32 R24, RZ, RZ, UR8 ;  /* 0x00000008ff187e24 */ /* 0x000fe4000f8e00ff */
[----:B------:R-:W-:-:S03]  /*1090*/  IMAD.U32 R25, RZ, RZ, UR9 ;  /* 0x00000009ff197e24 */ /* 0x000fc6000f8e00ff */
[----:B------:R-:W0:Y:S02]  /*10a0*/  F2I.F64.TRUNC R5, R32 ;  /* 0x0000002000057311 */ /* 0x000e24000030d100 */
[----:B0-----:R-:W-:-:S05]  /*10b0*/  IMAD.WIDE R4, R5, 0x8, R24 ;  /* 0x0000000805047825 */ /* 0x001fca00078e0218 */
[----:B------:R0:W-:Y:S02]  /*10c0*/  STG.E.64 desc[UR4][R4.64], R18 ;  /* 0x0000001204007986 */ /* 0x0001e4000c101b04 */
.L_x_5:
[----:B------:R-:W-:Y:S05]  /*10d0*/  BSYNC.RECONVERGENT B1 ;  /* 0x0000000000017941 */ /* 0x000fea0003800200 */
.L_x_3:
[----:B0-----:R-:W-:-:S04]  /*10e0*/  IADD3 R4, PT, PT, R2, 0x1, RZ ;  /* 0x0000000102047810 */ /* 0x001fc80007ffe0ff */
[----:B------:R-:W-:-:S13]  /*10f0*/  ISETP.NE.AND P0, PT, R4, 0x9, PT ;  /* 0x000000090400780c */ /* 0x000fda0003f05270 */
[----:B------:R-:W-:Y:S05]  /*1100*/  @!P0 BRA `(.L_x_6) ;  /* 0x0000000400348947 */ /* 0x000fea0003800000 */
[----:B-1----:R-:W0:Y:S01]  /*1110*/  LDC.64 R18, c[0x0][0x3b8] ;  /* 0x0000ee00ff127b82 */ /* 0x002e220000000a00 */
[----:B------:R-:W-:Y:S01]  /*1120*/  VIADD R47, R47, 0x40000 ;  /* 0x000400002f2f7836 */ /* 0x000fe20000000000 */
[----:B------:R-:W2:Y:S04]  /*1130*/  LDG.E.64 R20, desc[UR4][R20.64+0x8] ;  /* 0x0000080414147981 */ /* 0x000ea8000c1e1b00 */
[----:B------:R1:W3:Y:S02]  /*1140*/  LDG.E.64 R30, desc[UR4][R22.64+0x8] ;  /* 0x00000804161e7981 */ /* 0x0002e4000c1e1b00 */
[----:B------:R-:W4:Y:S08]  /*1150*/  LDC.64 R6, c[0x0][0x3c0] ;  /* 0x0000f000ff067b82 */ /* 0x000f300000000a00 */
[----:B------:R-:W1:Y:S01]  /*1160*/  LDC.64 R24, c[0x0][0x398] ;  /* 0x0000e600ff187b82 */ /* 0x000e620000000a00 */
[----:B0-----:R-:W-:-:S06]  /*1170*/  IMAD.WIDE.U32 R18, R47, 0x8, R18 ;  /* 0x000000082f127825 */ /* 0x001fcc00078e0012 */
[----:B------:R-:W2:Y:S01]  /*1180*/  LDG.E.64 R18, desc[UR4][R18.64] ;  /* 0x0000000412127981 */ /* 0x000ea2000c1e1b00 */
[----:B----4-:R-:W-:-:S06]  /*1190*/  IMAD.WIDE.U32 R6, R47, 0x8, R6 ;  /* 0x000000082f067825 */ /* 0x010fcc00078e0006 */
[----:B------:R-:W2:Y:S01]  /*11a0*/  LDG.E.64 R6, desc[UR4][R6.64] ;  /* 0x0000000406067981 */ /* 0x000ea2000c1e1b00 */
[----:B------:R-:W0:Y:S01]  /*11b0*/  MUFU.RCP64H R27, -1.2679996490478515625 ;  /* 0xbff449ba001b7908 */ /* 0x000e220000001800 */
[----:B------:R-:W-:Y:S01]  /*11c0*/  IMAD.MOV.U32 R32, RZ, RZ, 0x5e353f7d ;  /* 0x5e353f7dff207424 */ /* 0x000fe200078e00ff */
[----:B------:R-:W-:Y:S01]  /*11d0*/  MOV R26, 0x1 ;  /* 0x00000001001a7802 */ /* 0x000fe20000000f00 */
[----:B------:R-:W-:-:S06]  /*11e0*/  IMAD.MOV.U32 R33, RZ, RZ, 0x3ff449ba ;  /* 0x3ff449baff217424 */ /* 0x000fcc00078e00ff */
[----:B0-----:R-:W-:-:S08]  /*11f0*/  DFMA R34, R26, R32, 1 ;  /* 0x3ff000001a22742b */ /* 0x001fd00000000020 */
[----:B------:R-:W-:-:S08]  /*1200*/  DFMA R34, R34, R34, R34 ;  /* 0x000000222222722b */ /* 0x000fd00000000022 */
[----:B------:R-:W-:-:S08]  /*1210*/  DFMA R34, R26, R34, R26 ;  /* 0x000000221a22722b */ /* 0x000fd0000000001a */
[----:B------:R-:W-:-:S08]  /*1220*/  DFMA R26, R34, R32, 1 ;  /* 0x3ff00000221a742b */ /* 0x000fd00000000020 */
[----:B------:R-:W-:Y:S01]  /*1230*/  DFMA R26, R34, R26, R34 ;  /* 0x0000001a221a722b */ /* 0x000fe20000000022 */
[----:B-1----:R-:W-:Y:S02]  /*1240*/  IMAD.SHL.U32 R22, R4, 0x40000, RZ ;  /* 0x0004000004167824 */ /* 0x002fe400078e00ff */
[----:B------:R-:W-:-:S04]  /*1250*/  IMAD.WIDE.U32 R24, R2, 0x4, R24 ;  /* 0x0000000402187825 */ /* 0x000fc800078e0018 */
[----:B------:R-:W0:Y:S01]  /*1260*/  I2F.F64.U32 R22, R22 ;  /* 0x0000001600167312 */ /* 0x000e220000201800 */
[----:B------:R1:W5:Y:S01]  /*1270*/  LDG.E R28, desc[UR4][R24.64+0x4] ;  /* 0x00000404181c7981 */ /* 0x000362000c1e1900 */
[----:B------:R-:W-:Y:S01]  /*1280*/  BSSY.RECONVERGENT B1, `(.L_x_7) ;  /* 0x0000010000017945 */ /* 0x000fe20003800200 */
[----:B--2---:R-:W-:-:S08]  /*1290*/  DADD R40, R18, -R6 ;  /* 0x0000000012287229 */ /* 0x004fd00000000806 */
[----:B------:R-:W-:-:S08]  /*12a0*/  DMUL R48, R26, R40 ;  /* 0x000000281a307228 */ /* 0x000fd00000000000 */
[----:B------:R-:W-:-:S08]  /*12b0*/  DFMA R6, R48, R32, R40 ;  /* 0x000000203006722b */ /* 0x000fd00000000028 */
[----:B------:R-:W-:Y:S01]  /*12c0*/  DFMA R48, R26, R6, R48 ;  /* 0x000000061a30722b */ /* 0x000fe20000000030 */
[----:B------:R-:W-:-:S09]  /*12d0*/  FSETP.GEU.AND P1, PT, |R41|, 6.5827683646048100446e-37, PT ;  /* 0x036000002900780b */ /* 0x000fd20003f2e200 */
[----:B------:R-:W-:-:S05]  /*12e0*/  FFMA R4, RZ, -1.9084999561309814453, R49 ;  /* 0xbff449baff047823 */ /* 0x000fca0000000031 */
[----:B------:R-:W-:Y:S01]  /*12f0*/  FSETP.GT.AND P0, PT, |R4|, 1.469367938527859385e-39, PT ;  /* 0x001000000400780b */ /* 0x000fe20003f04200 */
[----:B------:R-:W-:Y:S02]  /*1300*/  DADD R32, R14, R20 ;  /* 0x000000000e207229 */ /* 0x000fe40000000014 */
[----:B---3--:R-:W-:-:S08]  /*1310*/  DADD R26, R16, R30 ;  /* 0x00000000101a7229 */ /* 0x008fd0000000001e */
[----:B-1----:R-:W-:Y:S02]  /*1320*/  DFMA R24, R26, 512, R32 ;  /* 0x408000001a18782b */ /* 0x002fe40000000020 */
[----:B0-----:R-:W-:Y:S09]  /*1330*/  @P0 BRA P1, `(.L_x_8) ;  /* 0x0000000000100947 */ /* 0x001ff20000800000 */
[----:B------:R-:W-:Y:S01]  /*1340*/  IMAD.MOV.U32 R38, RZ, RZ, 0x5e353f7d ;  /* 0x5e353f7dff267424 */ /* 0x000fe200078e00ff */
[----:B------:R-:W-:Y:S01]  /*1350*/  MOV R4, 0x1380 ;  /* 0x0000138000047802 */ /* 0x000fe20000000f00 */
[----:B------:R-:W-:-:S07]  /*1360*/  IMAD.MOV.U32 R39, RZ, RZ, -0x400bb646 ;  /* 0xbff449baff277424 */ /* 0x000fce00078e00ff */
[----:B-----5:R-:W-:Y:S05]  /*1370*/  CALL.REL.NOINC `($__internal_0_$__cuda_sm20_div_rn_f64_full) ;  /* 0x0000000800ac7944 */ /* 0x020fea0003c00000 */
.L_x_8:
[----:B------:R-:W-:Y:S05]  /*1380*/  BSYNC.RECONVERGENT B1 ;  /* 0x0000000000017941 */ /* 0x000fea0003800200 */
.L_x_7:
[----:B------:R-:W-:Y:S01]  /*1390*/  DSETP.NEU.AND P0, PT, R32, 511, PT ;  /* 0x407ff0002000742a */ /* 0x000fe20003f0d000 */
[----:B------:R-:W-:Y:S01]  /*13a0*/  BSSY.RECONVERGENT B1, `(.L_x_9) ;  /* 0x0000022000017945 */ /* 0x000fe20003800200 */
[----:B------:R-:W-:Y:S02]  /*13b0*/  DSETP.NEU.AND P1, PT, R26, 511, PT ;  /* 0x407ff0001a00742a */ /* 0x000fe40003f2d000 */
[----:B------:R-:W-:Y:S02]  /*13c0*/  DADD R18, R18, R48 ;  /* 0x0000000012127229 */ /* 0x000fe40000000030 */
[----:B------:R-:W-:Y:S02]  /*13d0*/  DSETP.EQ.OR P0, PT, R32, RZ, !P0 ;  /* 0x000000ff2000722a */ /* 0x000fe40004702400 */
[----:B------:R-:W-:-:S06]  /*13e0*/  DSETP.EQ.OR P1, PT, R26, RZ, !P1 ;  /* 0x000000ff1a00722a */ /* 0x000fcc0004f22400 */
[----:B------:R-:W-:-:S13]  /*13f0*/  PLOP3.LUT P0, PT, P0, P1, PT, 0xf8, 0x8f ;  /* 0x00000000008f781c */ /* 0x000fda0000703f70 */
[----:B------:R-:W-:Y:S01]  /*1400*/  @!P0 DADD R22, R24, R22 ;  /* 0x0000000018168229 */ /* 0x000fe20000000016 */
[----:B------:R-:W0:Y:S01]  /*1410*/  @!P0 LDC.64 R4, c[0x0][0x3c8] ;  /* 0x0000f200ff048b82 */ /* 0x000e220000000a00 */
[----:B------:R-:W-:-:S08]  /*1420*/  @!P0 IADD3 R2, PT, PT, R2, 0x2, RZ ;  /* 0x0000000202028810 */ /* 0x000fd00007ffe0ff */
[----:B------:R-:W0:Y:S02]  /*1430*/  @!P0 F2I.F64.TRUNC R23, R22 ;  /* 0x0000001600178311 */ /* 0x000e24000030d100 */
[----:B0-----:R-:W-:-:S05]  /*1440*/  @!P0 IMAD.WIDE R4, R23, 0x8, R4 ;  /* 0x0000000817048825 */ /* 0x001fca00078e0204 */
[----:B------:R0:W-:Y:S01]  /*1450*/  @!P0 STG.E.64 desc[UR4][R4.64], R18 ;  /* 0x0000001204008986 */ /* 0x0001e2000c101b04 */
[----:B------:R-:W-:Y:S05]  /*1460*/  @!P0 BRA `(.L_x_10) ;  /* 0x0000000000548947 */ /* 0x000fea0003800000 */
[----:B------:R-:W1:Y:S01]  /*1470*/  LDC.64 R6, c[0x0][0x3b0] ;  /* 0x0000ec00ff067b82 */ /* 0x000e620000000a00 */
[----:B------:R-:W1:Y:S07]  /*1480*/  F2I.F64.TRUNC R25, R24 ;  /* 0x0000001800197311 */ /* 0x000e6e000030d100 */
[----:B0-----:R-:W0:Y:S08]  /*1490*/  LDC.64 R4, c[0x0][0x3a8] ;  /* 0x0000ea00ff047b82 */ /* 0x001e300000000a00 */
[----:B------:R-:W2:Y:S01]  /*14a0*/  LDC.64 R22, c[0x0][0x390] ;  /* 0x0000e400ff167b82 */ /* 0x000ea20000000a00 */
[----:B-1----:R-:W-:-:S07]  /*14b0*/  IMAD.WIDE R6, R25, 0x8, R6 ;  /* 0x0000000819067825 */ /* 0x002fce00078e0206 */
[----:B------:R-:W1:Y:S01]  /*14c0*/  LDC.64 R32, c[0x0][0x3c8] ;  /* 0x0000f200ff207b82 */ /* 0x000e620000000a00 */
[----:B------:R-:W3:Y:S01]  /*14d0*/  LDG.E.64 R6, desc[UR4][R6.64] ;  /* 0x0000000406067981 */ /* 0x000ee2000c1e1b00 */
[----:B0-----:R-:W-:-:S06]  /*14e0*/  IMAD.WIDE R4, R25, 0x8, R4 ;  /* 0x0000000819047825 */ /* 0x001fcc00078e0204 */
[----:B------:R-:W4:Y:S01]  /*14f0*/  LDG.E.64 R4, desc[UR4][R4.64] ;  /* 0x0000000404047981 */ /* 0x000f22000c1e1b00 */
[----:B--2---:R-:W-:-:S05]  /*1500*/  IMAD.WIDE.U32 R26, R0, 0x8, R22 ;  /* 0x00000008001a7825 */ /* 0x004fca00078e0016 */
[----:B------:R-:W2:Y:S01]  /*1510*/  LDG.E.64 R22, desc[UR4][R26.64+0x8] ;  /* 0x000008041a167981 */ /* 0x000ea2000c1e1b00 */
[----:B------:R-:W-:Y:S01]  /*1520*/  UMOV UR6, 0x33333334 ;  /* 0x3333333400067882 */ /* 0x000fe20000000000 */
[----:B------:R-:W-:Y:S01]  /*1530*/  UMOV UR7, 0x40303333 ;  /* 0x4030333300077882 */ /* 0x000fe20000000000 */
[----:B------:R-:W-:Y:S01]  /*1540*/  VIADD R2, R0, 0x2 ;  /* 0x0000000200027836 */ /* 0x000fe20000000000 */
[----:B---3--:R-:W-:-:S08]  /*1550*/  DMUL R30, R30, R6 ;  /* 0x000000061e1e7228 */ /* 0x008fd00000000000 */
[----:B----4-:R-:W-:Y:S02]  /*1560*/  DFMA R30, R20, R4, R30 ;  /* 0x00000004141e722b */ /* 0x010fe4000000001e */
[----:B--2---:R-:W-:Y:S01]  /*1570*/  DMUL R22, R22, -UR6 ;  /* 0x8000000616167c28 */ /* 0x004fe20008000000 */
[----:B-----5:R-:W-:-:S04]  /*1580*/  IMAD R21, R28, 0x40000, R3 ;  /* 0x000400001c157824 */ /* 0x020fc800078e0203 */
[----:B-1----:R-:W-:-:S03]  /*1590*/  IMAD.WIDE R6, R21, 0x8, R32 ;  /* 0x0000000815067825 */ /* 0x002fc600078e0220 */
[----:B------:R-:W-:-:S07]  /*15a0*/  DFMA R22, R30, R22, R18 ;  /* 0x000000161e16722b */ /* 0x000fce0000000012 */
[----:B------:R1:W-:Y:S04]  /*15b0*/  STG.E.64 desc[UR4][R6.64], R22 ;  /* 0x0000001606007986 */ /* 0x0003e8000c101b04 */
.L_x_10:
[----:B------:R-:W-:Y:S05]  /*15c0*/  BSYNC.RECONVERGENT B1 ;  /* 0x0000000000017941 */ /* 0x000fea0003800200 */
.L_x_9:
[----:B------:R-:W-:Y:S05]  /*15d0*/  BRA `(.L_x_11) ;  /* 0xfffffff400787947 */ /* 0x000fea000383ffff */
.L_x_6:
[----:B------:R-:W-:Y:S05]  /*15e0*/  BSYNC.RECONVERGENT B0 ;  /* 0x0000000000007941 */ /* 0x000fea0003800200 */
.L_x_0:
[C---:B------:R-:W-:Y:S01]  /*15f0*/  IMAD.WIDE.U32 R4, R3.reuse, 0x8, R24 ;  /* 0x0000000803047825 */ /* 0x040fe200078e0018 */
[----:B------:R-:W0:Y:S04]  /*1600*/  LDC.64 R14, c[0x0][0x3b8] ;  /* 0x0000ee00ff0e7b82 */ /* 0x000e280000000a00 */
[----:B------:R-:W2:Y:S01]  /*1610*/  LDG.E.64 R6, desc[UR4][R4.64] ;  /* 0x0000000404067981 */ /* 0x000ea2000c1e1b00 */
[----:B0-----:R-:W-:-:S05]  /*1620*/  IMAD.WIDE.U32 R2, R3, 0x8, R14 ;  /* 0x0000000803027825 */ /* 0x001fca00078e000e */
[----:B--2---:R0:W-:Y:S04]  /*1630*/  STG.E.64 desc[UR4][R2.64], R6 ;  /* 0x0000000602007986 */ /* 0x0041e8000c101b04 */
[----:B------:R-:W2:Y:S04]  /*1640*/  LDG.E.64 R14, desc[UR4][R4.64+0x200000] ;  /* 0x20000004040e7981 */ /* 0x000ea8000c1e1b00 */
[----:B--2---:R2:W-:Y:S04]  /*1650*/  STG.E.64 desc[UR4][R2.64+0x200000], R14 ;  /* 0x2000000e02007986 */ /* 0x0045e8000c101b04 */
[----:B------:R-:W3:Y:S01]  /*1660*/  LDG.E.64 R16, desc[UR4][R4.64+0x400000] ;  /* 0x4000000404107981 */ /* 0x000ee2000c1e1b00 */
[----:B------:R-:W-:-:S03]  /*1670*/  IADD3 R52, P0, PT, R4, 0x1000000, RZ ;  /* 0x0100000004347810 */ /* 0x000fc60007f1e0ff */
[----:B---3--:R3:W-:Y:S04]  /*1680*/  STG.E.64 desc[UR4][R2.64+0x400000], R16 ;  /* 0x4000001002007986 */ /* 0x0087e8000c101b04 */
[----:B-1----:R-:W4:Y:S01]  /*1690*/  LDG.E.64 R18, desc[UR4][R4.64+0x600000] ;  /* 0x6000000404127981 */ /* 0x002f22000c1e1b00 */
[----:B------:R-:W-:Y:S01]  /*16a0*/  IMAD.X R53, RZ, RZ, R5, P0 ;  /* 0x000000ffff357224 */ /* 0x000fe200000e0605 */
[----:B------:R-:W-:Y:S02]  /*16b0*/  IADD3 R28, P0, PT, R2, 0x1000000, RZ ;  /* 0x01000000021c7810 */ /* 0x000fe40007f1e0ff */
[----:B----4-:R1:W-:Y:S04]  /*16c0*/  STG.E.64 desc[UR4][R2.64+0x600000], R18 ;  /* 0x6000001202007986 */ /* 0x0103e8000c101b04 */
[----:B------:R-:W4:Y:S01]  /*16d0*/  LDG.E.64 R20, desc[UR4][R52.64+-0x800000] ;  /* 0x8000000434147981 */ /* 0x000f22000c1e1b00 */
[----:B------:R-:W-:-:S05]  /*16e0*/  IADD3.X R29, PT, PT, RZ, R3, RZ, P0, !PT ;  /* 0x00000003ff1d7210 */ /* 0x000fca00007fe4ff */
[----:B----4-:R4:W-:Y:S04]  /*16f0*/  STG.E.64 desc[UR4][R28.64+-0x800000], R20 ;  /* 0x800000141c007986 */ /* 0x0109e8000c101b04 */
[----:B0-----:R-:W5:Y:S04]  /*1700*/  LDG.E.64 R6, desc[UR4][R52.64+-0x600000] ;  /* 0xa000000434067981 */ /* 0x001f68000c1e1b00 */
[----:B-----5:R0:W-:Y:S04]  /*1710*/  STG.E.64 desc[UR4][R28.64+-0x600000], R6 ;  /* 0xa00000061c007986 */ /* 0x0201e8000c101b04 */
[----:B--2---:R-:W2:Y:S04]  /*1720*/  LDG.E.64 R14, desc[UR4][R52.64+-0x400000] ;  /* 0xc0000004340e7981 */ /* 0x004ea8000c1e1b00 */
[----:B--2---:R2:W-:Y:S04]  /*1730*/  STG.E.64 desc[UR4][R28.64+-0x400000], R14 ;  /* 0xc000000e1c007986 */ /* 0x0045e8000c101b04 */
[----:B---3--:R-:W3:Y:S04]  /*1740*/  LDG.E.64 R16, desc[UR4][R52.64+-0x200000] ;  /* 0xe000000434107981 */ /* 0x008ee8000c1e1b00 */
[----:B---3--:R-:W-:Y:S04]  /*1750*/  STG.E.64 desc[UR4][R28.64+-0x200000], R16 ;  /* 0xe00000101c007986 */ /* 0x008fe8000c101b04 */
[----:B------:R-:W3:Y:S04]  /*1760*/  LDG.E.64 R38, desc[UR4][R52.64] ;  /* 0x0000000434267981 */ /* 0x000ee8000c1e1b00 */
[----:B---3--:R3:W-:Y:S04]  /*1770*/  STG.E.64 desc[UR4][R28.64], R38 ;  /* 0x000000261c007986 */ /* 0x0087e8000c101b04 */
[----:B-1----:R-:W5:Y:S04]  /*1780*/  LDG.E.64 R2, desc[UR4][R4.64] ;  /* 0x0000000404027981 */ /* 0x002f68000c1e1b00 */
[----:B------:R-:W3:Y:S04]  /*1790*/  LDG.E.64 R18, desc[UR4][R4.64+0x200000] ;  /* 0x2000000404127981 */ /* 0x000ee8000c1e1b00 */
[----:B----4-:R-:W4:Y:S04]  /*17a0*/  LDG.E.64 R20, desc[UR4][R4.64+0x400000] ;  /* 0x4000000404147981 */ /* 0x010f28000c1e1b00 */
[----:B------:R-:W4:Y:S04]  /*17b0*/  LDG.E.64 R22, desc[UR4][R4.64+0x600000] ;  /* 0x6000000404167981 */ /* 0x000f28000c1e1b00 */
[----:B0-----:R-:W4:Y:S04]  /*17c0*/  LDG.E.64 R6, desc[UR4][R52.64+-0x800000] ;  /* 0x8000000434067981 */ /* 0x001f28000c1e1b00 */
[----:B------:R-:W4:Y:S04]  /*17d0*/  LDG.E.64 R24, desc[UR4][R52.64+-0x600000] ;  /* 0xa000000434187981 */ /* 0x000f28000c1e1b00 */
[----:B--2---:R-:W2:Y:S04]  /*17e0*/  LDG.E.64 R14, desc[UR4][R52.64+-0x400000] ;  /* 0xc0000004340e7981 */ /* 0x004ea8000c1e1b00 */
[----:B------:R-:W2:Y:S01]  /*17f0*/  LDG.E.64 R26, desc[UR4][R52.64+-0x200000] ;  /* 0xe0000004341a7981 */ /* 0x000ea2000c1e1b00 */
[----:B------:R-:W0:Y:S01]  /*1800*/  LDC.64 R50, c[0x0][0x380] ;  /* 0x0000e000ff327b82 */ /* 0x000e220000000a00 */
[----:B-----5:R-:W-:-:S08]  /*1810*/  DADD R2, RZ, R2 ;  /* 0x00000000ff027229 */ /* 0x020fd00000000002 */
[----:B---3--:R-:W-:-:S08]  /*1820*/  DADD R2, R2, R18 ;  /* 0x0000000002027229 */ /* 0x008fd00000000012 */
[----:B----4-:R-:W-:Y:S01]  /*1830*/  DADD R2, R2, R20 ;  /* 0x0000000002027229 */ /* 0x010fe20000000014 */
[----:B------:R-:W1:Y:S07]  /*1840*/  LDC.64 R20, c[0x0][0x388] ;  /* 0x0000e200ff147b82 */ /* 0x000e6e0000000a00 */
[----:B------:R-:W-:-:S08]  /*1850*/  DADD R2, R2, R22 ;  /* 0x0000000002027229 */ /* 0x000fd00000000016 */
[----:B------:R-:W-:-:S08]  /*1860*/  DADD R2, R2, R6 ;  /* 0x0000000002027229 */ /* 0x000fd00000000006 */
[----:B------:R-:W-:-:S08]  /*1870*/  DADD R2, R2, R24 ;  /* 0x0000000002027229 */ /* 0x000fd00000000018 */
[----:B--2---:R-:W-:-:S08]  /*1880*/  DADD R2, R2, R14 ;  /* 0x0000000002027229 */ /* 0x004fd0000000000e */
[----:B------:R-:W-:-:S08]  /*1890*/  DADD R2, R2, R26 ;  /* 0x0000000002027229 */ /* 0x000fd0000000001a */
[----:B------:R-:W-:-:S07]  /*18a0*/  DADD R38, R38, R2 ;  /* 0x0000000026267229 */ /* 0x000fce0000000002 */
[----:B------:R2:W-:Y:S04]  /*18b0*/  STG.E.64 desc[UR4][R12.64], R38 ;  /* 0x000000260c007986 */ /* 0x0005e8000c101b04 */
[----:B------:R-:W3:Y:S04]  /*18c0*/  LDG.E.64 R16, desc[UR4][R4.64] ;  /* 0x0000000404107981 */ /* 0x000ee8000c1e1b00 */
[----:B0-----:R-:W3:Y:S04]  /*18d0*/  LDG.E.64 R6, desc[UR4][R50.64] ;  /* 0x0000000432067981 */ /* 0x001ee8000c1e1b00 */
[----:B-1----:R-:W4:Y:S04]  /*18e0*/  LDG.E.64 R24, desc[UR4][R20.64] ;  /* 0x0000000414187981 */ /* 0x002f28000c1e1b00 */
[----:B------:R-:W5:Y:S04]  /*18f0*/  LDG.E.64 R14, desc[UR4][R4.64+0x200000] ;  /* 0x20000004040e7981 */ /* 0x000f68000c1e1b00 */
[----:B------:R-:W5:Y:S04]  /*1900*/  LDG.E.64 R32, desc[UR4][R50.64+0x8] ;  /* 0x0000080432207981 */ /* 0x000f68000c1e1b00 */
[----:B------:R-:W2:Y:S04]  /*1910*/  LDG.E.64 R2, desc[UR4][R20.64+0x8] ;  /* 0x0000080414027981 */ /* 0x000ea8000c1e1b00 */
        /* <DEDUP_REMOVED lines=12> */
[----:B------:R-:W2:Y:S01]  /*19e0*/  LDG.E.64 R50, desc[UR4][R20.64+0x40] ;  /* 0x0000400414327981 */ /* 0x000ea2000c1e1b00 */
[----:B---3--:R-:W-:-:S03]  /*19f0*/  DFMA R48, R16, R6, RZ ;  /* 0x000000061030722b */ /* 0x008fc600000000ff */
[----:B------:R-:W3:Y:S01]  /*1a00*/  LDG.E.64 R6, desc[UR4][R52.64+-0x400000] ;  /* 0xc000000434067981 */ /* 0x000ee2000c1e1b00 */
[----:B----4-:R-:W-:-:S03]  /*1a10*/  DFMA R16, R16, R24, RZ ;  /* 0x000000181010722b */ /* 0x010fc600000000ff */
[----:B------:R-:W4:Y:S01]  /*1a20*/  LDG.E.64 R24, desc[UR4][R20.64+0x10] ;  /* 0x0000100414187981 */ /* 0x000f22000c1e1b00 */
[----:B-----5:R-:W-:-:S03]  /*1a30*/  DFMA R48, R14, R32, R48 ;  /* 0x000000200e30722b */ /* 0x020fc60000000030 */
[----:B------:R-:W5:Y:S01]  /*1a40*/  LDG.E.64 R32, desc[UR4][R20.64+0x18] ;  /* 0x0000180414207981 */ /* 0x000f62000c1e1b00 */
[----:B--2---:R-:W-:-:S03]  /*1a50*/  DFMA R14, R14, R2, R16 ;  /* 0x000000020e0e722b */ /* 0x004fc60000000010 */
[----:B------:R0:W2:Y:S04]  /*1a60*/  LDG.E.64 R2, desc[UR4][R52.64] ;  /* 0x0000000434027981 */ /* 0x0000a8000c1e1b00 */
[----:B------:R-:W5:Y:S01]  /*1a70*/  LDG.E.64 R16, desc[UR4][R20.64+0x20] ;  /* 0x0000200414107981 */ /* 0x000f62000c1e1b00 */
[----:B------:R-:W-:-:S03]  /*1a80*/  DFMA R46, R40, R46, R48 ;  /* 0x0000002e282e722b */ /* 0x000fc60000000030 */
[----:B------:R-:W5:Y:S05]  /*1a90*/  LDG.E.64 R48, desc[UR4][R20.64+0x28] ;  /* 0x0000280414307981 */ /* 0x000f6a000c1e1b00 */
[----:B0-----:R-:W-:Y:S02]  /*1aa0*/  DFMA R52, R30, R44, R46 ;  /* 0x0000002c1e34722b */ /* 0x001fe4000000002e */
[----:B------:R-:W5:Y:S04]  /*1ab0*/  LDG.E.64 R46, desc[UR4][R20.64+0x30] ;  /* 0x00003004142e7981 */ /* 0x000f68000c1e1b00 */
[----:B------:R-:W5:Y:S02]  /*1ac0*/  LDG.E.64 R44, desc[UR4][R20.64+0x38] ;  /* 0x00003804142c7981 */ /* 0x000f64000c1e1b00 */
[----:B------:R-:W-:Y:S01]  /*1ad0*/  DFMA R52, R28, R22, R52 ;  /* 0x000000161c34722b */ /* 0x000fe20000000034 */
[----:B------:R-:W0:Y:S01]  /*1ae0*/  MUFU.RCP64H R23, R39 ;  /* 0x0000002700177308 */ /* 0x000e220000001800 */
[----:B------:R-:W-:-:S06]  /*1af0*/  IMAD.MOV.U32 R22, RZ, RZ, 0x1 ;  /* 0x00000001ff167424 */ /* 0x000fcc00078e00ff */
[----:B------:R-:W-:Y:S02]  /*1b00*/  DFMA R36, R26, R36, R52 ;  /* 0x000000241a24722b */ /* 0x000fe40000000034 */
[----:B0-----:R-:W-:-:S08]  /*1b10*/  DFMA R52, -R38, R22, 1 ;  /* 0x3ff000002634742b */ /* 0x001fd00000000116 */
[----:B------:R-:W-:-:S08]  /*1b20*/  DFMA R52, R52, R52, R52 ;  /* 0x000000343434722b */ /* 0x000fd00000000034 */
[----:B------:R-:W-:-:S08]  /*1b30*/  DFMA R52, R22, R52, R22 ;  /* 0x000000341634722b */ /* 0x000fd00000000016 */
[----:B------:R-:W-:-:S08]  /*1b40*/  DFMA R22, -R38, R52, 1 ;  /* 0x3ff000002616742b */ /* 0x000fd00000000134 */
[----:B------:R-:W-:Y:S01]  /*1b50*/  DFMA R22, R52, R22, R52 ;  /* 0x000000163416722b */ /* 0x000fe20000000034 */
[----:B------:R-:W-:Y:S01]  /*1b60*/  BSSY.RECONVERGENT B0, `(.L_x_12) ;  /* 0x0000014000007945 */ /* 0x000fe20003800200 */
[----:B---3--:R-:W-:-:S08]  /*1b70*/  DFMA R18, R6, R18, R36 ;  /* 0x000000120612722b */ /* 0x008fd00000000024 */
[----:B------:R-:W-:Y:S02]  /*1b80*/  DFMA R18, R4, R42, R18 ;  /* 0x0000002a0412722b */ /* 0x000fe40000000012 */
[----:B----4-:R-:W-:-:S06]  /*1b90*/  DFMA R14, R40, R24, R14 ;  /* 0x00000018280e722b */ /* 0x010fcc000000000e */
[----:B--2---:R-:W-:Y:S02]  /*1ba0*/  DFMA R40, R2, R34, R18 ;  /* 0x000000220228722b */ /* 0x004fe40000000012 */
[----:B-----5:R-:W-:-:S06]  /*1bb0*/  DFMA R14, R30, R32, R14 ;  /* 0x000000201e0e722b */ /* 0x020fcc000000000e */
[----:B------:R-:W-:Y:S02]  /*1bc0*/  DMUL R18, R40, R22 ;  /* 0x0000001628127228 */ /* 0x000fe40000000000 */
[----:B------:R-:W-:-:S06]  /*1bd0*/  DFMA R14, R28, R16, R14 ;  /* 0x000000101c0e722b */ /* 0x000fcc000000000e */
[----:B------:R-:W-:Y:S02]  /*1be0*/  DFMA R16, -R38, R18, R40 ;  /* 0x000000122610722b */ /* 0x000fe40000000128 */
[----:B------:R-:W-:-:S06]  /*1bf0*/  DFMA R14, R26, R48, R14 ;  /* 0x000000301a0e722b */ /* 0x000fcc000000000e */
[----:B------:R-:W-:Y:S02]  /*1c00*/  DFMA R48, R22, R16, R18 ;  /* 0x000000101630722b */ /* 0x000fe40000000012 */
[----:B------:R-:W-:Y:S01]  /*1c10*/  DFMA R14, R6, R46, R14 ;  /* 0x0000002e060e722b */ /* 0x000fe2000000000e */
[----:B------:R-:W-:-:S07]  /*1c20*/  FSETP.GEU.AND P1, PT, |R41|, 6.5827683646048100446e-37, PT ;  /* 0x036000002900780b */ /* 0x000fce0003f2e200 */
[----:B------:R-:W-:-:S05]  /*1c30*/  FFMA R0, RZ, R39, R49 ;  /* 0x00000027ff007223 */ /* 0x000fca0000000031 */
[----:B------:R-:W-:Y:S01]  /*1c40*/  FSETP.GT.AND P0, PT, |R0|, 1.469367938527859385e-39, PT ;  /* 0x001000000000780b */ /* 0x000fe20003f04200 */
[----:B------:R-:W-:-:S08]  /*1c50*/  DFMA R14, R4, R44, R14 ;  /* 0x0000002c040e722b */ /* 0x000fd0000000000e */
[----:B------:R-:W-:-:S04]  /*1c60*/  DFMA R2, R2, R50, R14 ;  /* 0x000000320202722b */ /* 0x000fc8000000000e */
[----:B------:R-:W-:Y:S07]  /*1c70*/  @P0 BRA P1, `(.L_x_13) ;  /* 0x0000000000080947 */ /* 0x000fee0000800000 */
[----:B------:R-:W-:-:S07]  /*1c80*/  MOV R4, 0x1ca0 ;  /* 0x00001ca000047802 */ /* 0x000fce0000000f00 */
[----:B------:R-:W-:Y:S05]  /*1c90*/  CALL.REL.NOINC `($__internal_0_$__cuda_sm20_div_rn_f64_full) ;  /* 0x0000000000647944 */ /* 0x000fea0003c00000 */
.L_x_13:
[----:B------:R-:W-:Y:S05]  /*1ca0*/  BSYNC.RECONVERGENT B0 ;  /* 0x0000000000007941 */ /* 0x000fea0003800200 */
.L_x_12:
[----:B------:R0:W-:Y:S04]  /*1cb0*/  STG.E.64 desc[UR4][R10.64], R48 ;  /* 0x000000300a007986 */ /* 0x0001e8000c101b04 */
[----:B------:R-:W2:Y:S01]  /*1cc0*/  LDG.E.64 R38, desc[UR4][R12.64] ;  /* 0x000000040c267981 */ /* 0x000ea2000c1e1b00 */
[----:B------:R-:W-:Y:S01]  /*1cd0*/  IMAD.MOV.U32 R4, RZ, RZ, 0x1 ;  /* 0x00000001ff047424 */ /* 0x000fe200078e00ff */
[----:B------:R-:W-:Y:S01]  /*1ce0*/  FSETP.GEU.AND P1, PT, |R3|, 6.5827683646048100446e-37, PT ;  /* 0x036000000300780b */ /* 0x000fe20003f2e200 */
[----:B------:R-:W-:Y:S01]  /*1cf0*/  BSSY.RECONVERGENT B0, `(.L_x_14) ;  /* 0x0000011000007945 */ /* 0x000fe20003800200 */
[----:B--2---:R-:W1:Y:S03]  /*1d00*/  MUFU.RCP64H R5, R39 ;  /* 0x0000002700057308 */ /* 0x004e660000001800 */
[----:B-1----:R-:W-:-:S08]  /*1d10*/  DFMA R6, -R38, R4, 1 ;  /* 0x3ff000002606742b */ /* 0x002fd00000000104 */
[----:B------:R-:W-:-:S08]  /*1d20*/  DFMA R6, R6, R6, R6 ;  /* 0x000000060606722b */ /* 0x000fd00000000006 */
[----:B------:R-:W-:-:S08]  /*1d30*/  DFMA R6, R4, R6, R4 ;  /* 0x000000060406722b */ /* 0x000fd00000000004 */
[----:B------:R-:W-:-:S08]  /*1d40*/  DFMA R4, -R38, R6, 1 ;  /* 0x3ff000002604742b */ /* 0x000fd00000000106 */
[----:B------:R-:W-:-:S08]  /*1d50*/  DFMA R4, R6, R4, R6 ;  /* 0x000000040604722b */ /* 0x000fd00000000006 */
[----:B------:R-:W-:-:S08]  /*1d60*/  DMUL R6, R2, R4 ;  /* 0x0000000402067228 */ /* 0x000fd00000000000 */
[----:B------:R-:W-:-:S08]  /*1d70*/  DFMA R14, -R38, R6, R2 ;  /* 0x00000006260e722b */ /* 0x000fd00000000102 */
[----:B0-----:R-:W-:-:S10]  /*1d80*/  DFMA R48, R4, R14, R6 ;  /* 0x0000000e0430722b */ /* 0x001fd40000000006 */
[----:B------:R-:W-:-:S05]  /*1d90*/  FFMA R0, RZ, R39, R49 ;  /* 0x00000027ff007223 */ /* 0x000fca0000000031 */
[----:B------:R-:W-:-:S13]  /*1da0*/  FSETP.GT.AND P0, PT, |R0|, 1.469367938527859385e-39, PT ;  /* 0x001000000000780b */ /* 0x000fda0003f04200 */
[----:B------:R-:W-:Y:S05]  /*1db0*/  @P0 BRA P1, `(.L_x_15) ;  /* 0x0000000000100947 */ /* 0x000fea0000800000 */
[----:B------:R-:W-:Y:S01]  /*1dc0*/  IMAD.MOV.U32 R40, RZ, RZ, R2 ;  /* 0x000000ffff287224 */ /* 0x000fe200078e0002 */
[----:B------:R-:W-:Y:S02]  /*1dd0*/  MOV R41, R3 ;  /* 0x0000000300297202 */ /* 0x000fe40000000f00 */
[----:B------:R-:W-:-:S07]  /*1de0*/  MOV R4, 0x1e00 ;  /* 0x00001e0000047802 */ /* 0x000fce0000000f00 */
[----:B------:R-:W-:Y:S05]  /*1df0*/  CALL.REL.NOINC `($__internal_0_$__cuda_sm20_div_rn_f64_full) ;  /* 0x00000000000c7944 */ /* 0x000fea0003c00000 */
.L_x_15:
[----:B------:R-:W-:Y:S05]  /*1e00*/  BSYNC.RECONVERGENT B0 ;  /* 0x0000000000007941 */ /* 0x000fea0003800200 */
.L_x_14:
[----:B------:R-:W-:Y:S01]  /*1e10*/  STG.E.64 desc[UR4][R8.64], R48 ;  /* 0x0000003008007986 */ /* 0x000fe2000c101b04 */
[----:B------:R-:W-:Y:S05]  /*1e20*/  EXIT ;  /* 0x000000000000794d */ /* 0x000fea0003800000 */
        .weak           $__internal_0_$__cuda_sm20_div_rn_f64_full
        .type           $__internal_0_$__cuda_sm20_div_rn_f64_full,@function
        .size           $__internal_0_$__cuda_sm20_div_rn_f64_full,(.L_x_23 - $__internal_0_$__cuda_sm20_div_rn_f64_full)
$__internal_0_$__cuda_sm20_div_rn_f64_full:
[C---:B------:R-:W-:Y:S01]  /*1e30*/  FSETP.GEU.AND P0, PT, |R39|.reuse, 1.469367938527859385e-39, PT ;  /* 0x001000002700780b */ /* 0x040fe20003f0e200 */
[----:B------:R-:W-:Y:S01]  /*1e40*/  IMAD.MOV.U32 R48, RZ, RZ, 0x1 ;  /* 0x00000001ff307424 */ /* 0x000fe200078e00ff */
[----:B------:R-:W-:Y:S01]  /*1e50*/  LOP3.LUT R36, R39, 0x800fffff, RZ, 0xc0, !PT ;  /* 0x800fffff27247812 */ /* 0x000fe200078ec0ff */
[----:B------:R-:W-:Y:S01]  /*1e60*/  BSSY.RECONVERGENT B2, `(.L_x_16) ;  /* 0x0000054000027945 */ /* 0x000fe20003800200 */
[C---:B------:R-:W-:Y:S02]  /*1e70*/  FSETP.GEU.AND P2, PT, |R41|.reuse, 1.469367938527859385e-39, PT ;  /* 0x001000002900780b */ /* 0x040fe40003f4e200 */
[----:B------:R-:W-:Y:S01]  /*1e80*/  LOP3.LUT R37, R36, 0x3ff00000, RZ, 0xfc, !PT ;  /* 0x3ff0000024257812 */ /* 0x000fe200078efcff */
[----:B------:R-:W-:Y:S01]  /*1e90*/  IMAD.MOV.U32 R36, RZ, RZ, R38 ;  /* 0x000000ffff247224 */ /* 0x000fe200078e0026 */
[----:B------:R-:W-:Y:S02]  /*1ea0*/  LOP3.LUT R6, R41, 0x7ff00000, RZ, 0xc0, !PT ;  /* 0x7ff0000029067812 */ /* 0x000fe400078ec0ff */
[----:B------:R-:W-:-:S03]  /*1eb0*/  LOP3.LUT R7, R39, 0x7ff00000, RZ, 0xc0, !PT ;  /* 0x7ff0000027077812 */ /* 0x000fc600078ec0ff */
[----:B------:R-:W-:Y:S01]  /*1ec0*/  @!P0 DMUL R36, R38, 8.98846567431157953865e+307 ;  /* 0x7fe0000026248828 */ /* 0x000fe20000000000 */
[----:B------:R-:W-:-:S03]  /*1ed0*/  ISETP.GE.U32.AND P1, PT, R6, R7, PT ;  /* 0x000000070600720c */ /* 0x000fc60003f26070 */
[----:B------:R-:W-:Y:S01]  /*1ee0*/  @!P2 LOP3.LUT R5, R39, 0x7ff00000, RZ, 0xc0, !PT ;  /* 0x7ff000002705a812 */ /* 0x000fe200078ec0ff */
[----:B------:R-:W-:Y:S01]  /*1ef0*/  @!P2 IMAD.MOV.U32 R44, RZ, RZ, RZ ;  /* 0x000000ffff2ca224 */ /* 0x000fe200078e00ff */
[----:B------:R-:W0:Y:S02]  /*1f00*/  MUFU.RCP64H R49, R37 ;  /* 0x0000002500317308 */ /* 0x000e240000001800 */
[----:B------:R-:W-:Y:S01]  /*1f10*/  @!P2 ISETP.GE.U32.AND P3, PT, R6, R5, PT ;  /* 0x000000050600a20c */ /* 0x000fe20003f66070 */
[----:B------:R-:W-:Y:S01]  /*1f20*/  IMAD.MOV.U32 R5, RZ, RZ, 0x1ca00000 ;  /* 0x1ca00000ff057424 */ /* 0x000fe200078e00ff */
[----:B------:R-:W-:-:S04]  /*1f30*/  @!P0 LOP3.LUT R7, R37, 0x7ff00000, RZ, 0xc0, !PT ;  /* 0x7ff0000025078812 */ /* 0x000fc800078ec0ff */
[----:B------:R-:W-:Y:S01]  /*1f40*/  @!P2 SEL R45, R5, 0x63400000, !P3 ;  /* 0x63400000052da807 */ /* 0x000fe20005800000 */
[----:B0-----:R-:W-:-:S08]  /*1f50*/  DFMA R42, R48, -R36, 1 ;  /* 0x3ff00000302a742b */ /* 0x001fd00000000824 */
[----:B------:R-:W-:-:S08]  /*1f60*/  DFMA R42, R42, R42, R42 ;  /* 0x0000002a2a2a722b */ /* 0x000fd0000000002a */
[----:B------:R-:W-:Y:S01]  /*1f70*/  DFMA R48, R48, R42, R48 ;  /* 0x0000002a3030722b */ /* 0x000fe20000000030 */
[--C-:B------:R-:W-:Y:S02]  /*1f80*/  @!P2 LOP3.LUT R42, R45, 0x80000000, R41.reuse, 0xf8, !PT ;  /* 0x800000002d2aa812 */ /* 0x100fe400078ef829 */
[----:B------:R-:W-:Y:S02]  /*1f90*/  SEL R43, R5, 0x63400000, !P1 ;  /* 0x63400000052b7807 */ /* 0x000fe40004800000 */
[----:B------:R-:W-:Y:S02]  /*1fa0*/  @!P2 LOP3.LUT R45, R42, 0x100000, RZ, 0xfc, !PT ;  /* 0x001000002a2da812 */ /* 0x000fe400078efcff */
[----:B------:R-:W-:Y:S01]  /*1fb0*/  LOP3.LUT R43, R43, 0x800fffff, R41, 0xf8, !PT ;  /* 0x800fffff2b2b7812 */ /* 0x000fe200078ef829 */
[----:B------:R-:W-:Y:S01]  /*1fc0*/  DFMA R50, R48, -R36, 1 ;  /* 0x3ff000003032742b */ /* 0x000fe20000000824 */
[----:B------:R-:W-:-:S06]  /*1fd0*/  MOV R42, R40 ;  /* 0x00000028002a7202 */ /* 0x000fcc0000000f00 */
[----:B------:R-:W-:Y:S02]  /*1fe0*/  @!P2 DFMA R42, R42, 2, -R44 ;  /* 0x400000002a2aa82b */ /* 0x000fe4000000082c */
[----:B------:R-:W-:-:S08]  /*1ff0*/  DFMA R50, R48, R50, R48 ;  /* 0x000000323032722b */ /* 0x000fd00000000030 */
[----:B------:R-:W-:Y:S01]  /*2000*/  @!P2 LOP3.LUT R6, R43, 0x7ff00000, RZ, 0xc0, !PT ;  /* 0x7ff000002b06a812 */ /* 0x000fe200078ec0ff */
[----:B------:R-:W-:-:S04]  /*2010*/  DMUL R48, R50, R42 ;  /* 0x0000002a32307228 */ /* 0x000fc80000000000 */
[----:B------:R-:W-:-:S04]  /*2020*/  VIADD R46, R6, 0xffffffff ;  /* 0xffffffff062e7836 */ /* 0x000fc80000000000 */
[----:B------:R-:W-:Y:S01]  /*2030*/  DFMA R44, R48, -R36, R42 ;  /* 0x80000024302c722b */ /* 0x000fe2000000002a */
[----:B------:R-:W-:Y:S01]  /*2040*/  ISETP.GT.U32.AND P0, PT, R46, 0x7feffffe, PT ;  /* 0x7feffffe2e00780c */ /* 0x000fe20003f04070 */
[----:B------:R-:W-:-:S05]  /*2050*/  VIADD R46, R7, 0xffffffff ;  /* 0xffffffff072e7836 */ /* 0x000fca0000000000 */
[----:B------:R-:W-:Y:S01]  /*2060*/  ISETP.GT.U32.OR P0, PT, R46, 0x7feffffe, P0 ;  /* 0x7feffffe2e00780c */ /* 0x000fe20000704470 */
[----:B------:R-:W-:-:S12]  /*2070*/  DFMA R44, R50, R44, R48 ;  /* 0x0000002c322c722b */ /* 0x000fd80000000030 */
[----:B------:R-:W-:Y:S05]  /*2080*/  @P0 BRA `(.L_x_17) ;  /* 0x0000000000700947 */ /* 0x000fea0003800000 */
[----:B------:R-:W-:Y:S02]  /*2090*/  LOP3.LUT R40, R41, 0x7ff00000, RZ, 0xc0, !PT ;  /* 0x7ff0000029287812 */ /* 0x000fe400078ec0ff */
[----:B------:R-:W-:-:S04]  /*20a0*/  LOP3.LUT R7, R39, 0x7ff00000, RZ, 0xc0, !PT ;  /* 0x7ff0000027077812 */ /* 0x000fc800078ec0ff */
[CC--:B------:R-:W-:Y:S02]  /*20b0*/  VIADDMNMX R6, R40.reuse, -R7.reuse, 0xb9600000, !PT ;  /* 0xb960000028067446 */ /* 0x0c0fe40007800907 */
[----:B------:R-:W-:Y:S02]  /*20c0*/  ISETP.GE.U32.AND P0, PT, R40, R7, PT ;  /* 0x000000072800720c */ /* 0x000fe40003f06070 */
[----:B------:R-:W-:Y:S02]  /*20d0*/  VIMNMX R6, PT, PT, R6, 0x46a00000, PT ;  /* 0x46a0000006067848 */ /* 0x000fe40003fe0100 */
[----:B------:R-:W-:-:S04]  /*20e0*/  SEL R5, R5, 0x63400000, !P0 ;  /* 0x6340000005057807 */ /* 0x000fc80004000000 */
[----:B------:R-:W-:Y:S01]  /*20f0*/  IADD3 R5, PT, PT, -R5, R6, RZ ;  /* 0x0000000605057210 */ /* 0x000fe20007ffe1ff */
[----:B------:R-:W-:-:S04]  /*2100*/  IMAD.MOV.U32 R6, RZ, RZ, RZ ;  /* 0x000000ffff067224 */ /* 0x000fc800078e00ff */
[----:B------:R-:W-:-:S06]  /*2110*/  VIADD R7, R5, 0x7fe00000 ;  /* 0x7fe0000005077836 */ /* 0x000fcc0000000000 */
[----:B------:R-:W-:-:S10]  /*2120*/  DMUL R48, R44, R6 ;  /* 0x000000062c307228 */ /* 0x000fd40000000000 */
[----:B------:R-:W-:-:S13]  /*2130*/  FSETP.GTU.AND P0, PT, |R49|, 1.469367938527859385e-39, PT ;  /* 0x001000003100780b */ /* 0x000fda0003f0c200 */
[----:B------:R-:W-:Y:S05]  /*2140*/  @P0 BRA `(.L_x_18) ;  /* 0x0000000000940947 */ /* 0x000fea0003800000 */
[----:B------:R-:W-:-:S06]  /*2150*/  DFMA R36, R44, -R36, R42 ;  /* 0x800000242c24722b */ /* 0x000fcc000000002a */
[----:B------:R-:W-:-:S04]  /*2160*/  MOV R36, RZ ;  /* 0x000000ff00247202 */ /* 0x000fc80000000f00 */
[C---:B------:R-:W-:Y:S02]  /*2170*/  FSETP.NEU.AND P0, PT, R37.reuse, RZ, PT ;  /* 0x000000ff2500720b */ /* 0x040fe40003f0d000 */
[----:B------:R-:W-:-:S04]  /*2180*/  LOP3.LUT R38, R37, 0x80000000, R39, 0x48, !PT ;  /* 0x8000000025267812 */ /* 0x000fc800078e4827 */
[----:B------:R-:W-:-:S07]  /*2190*/  LOP3.LUT R37, R38, R7, RZ, 0xfc, !PT ;  /* 0x0000000726257212 */ /* 0x000fce00078efcff */
[----:B------:R-:W-:Y:S05]  /*21a0*/  @!P0 BRA `(.L_x_18) ;  /* 0x00000000007c8947 */ /* 0x000fea0003800000 */
[----:B------:R-:W-:Y:S01]  /*21b0*/  IMAD.MOV R7, RZ, RZ, -R5 ;  /* 0x000000ffff077224 */ /* 0x000fe200078e0a05 */
[----:B------:R-:W-:Y:S01]  /*21c0*/  IADD3 R5, PT, PT, -R5, -0x43300000, RZ ;  /* 0xbcd0000005057810 */ /* 0x000fe20007ffe1ff */
[----:B------:R-:W-:-:S06]  /*21d0*/  IMAD.MOV.U32 R6, RZ, RZ, RZ ;  /* 0x000000ffff067224 */ /* 0x000fcc00078e00ff */
[----:B------:R-:W-:Y:S02]  /*21e0*/  DFMA R6, R48, -R6, R44 ;  /* 0x800000063006722b */ /* 0x000fe4000000002c */
[----:B------:R-:W-:-:S08]  /*21f0*/  DMUL.RP R44, R44, R36 ;  /* 0x000000242c2c7228 */ /* 0x000fd00000008000 */
[----:B------:R-:W-:Y:S02]  /*2200*/  FSETP.NEU.AND P0, PT, |R7|, R5, PT ;  /* 0x000000050700720b */ /* 0x000fe40003f0d200 */
[----:B------:R-:W-:Y:S02]  /*2210*/  LOP3.LUT R5, R45, R38, RZ, 0x3c, !PT ;  /* 0x000000262d057212 */ /* 0x000fe400078e3cff */
[----:B------:R-:W-:Y:S02]  /*2220*/  FSEL R48, R44, R48, !P0 ;  /* 0x000000302c307208 */ /* 0x000fe40004000000 */
[----:B------:R-:W-:Y:S01]  /*2230*/  FSEL R49, R5, R49, !P0 ;  /* 0x0000003105317208 */ /* 0x000fe20004000000 */
[----:B------:R-:W-:Y:S06]  /*2240*/  BRA `(.L_x_18) ;  /* 0x0000000000547947 */ /* 0x000fec0003800000 */
.L_x_17:
[----:B------:R-:W-:-:S14]  /*2250*/  DSETP.NAN.AND P0, PT, R40, R40, PT ;  /* 0x000000282800722a */ /* 0x000fdc0003f08000 */
[----:B------:R-:W-:Y:S05]  /*2260*/  @P0 BRA `(.L_x_19) ;  /* 0x0000000000440947 */ /* 0x000fea0003800000 */
[----:B------:R-:W-:-:S14]  /*2270*/  DSETP.NAN.AND P0, PT, R38, R38, PT ;  /* 0x000000262600722a */ /* 0x000fdc0003f08000 */
[----:B------:R-:W-:Y:S05]  /*2280*/  @P0 BRA `(.L_x_20) ;  /* 0x0000000000300947 */ /* 0x000fea0003800000 */
[----:B------:R-:W-:Y:S01]  /*2290*/  ISETP.NE.AND P0, PT, R6, R7, PT ;  /* 0x000000070600720c */ /* 0x000fe20003f05270 */
[----:B------:R-:W-:Y:S01]  /*22a0*/  IMAD.MOV.U32 R49, RZ, RZ, -0x80000 ;  /* 0xfff80000ff317424 */ /* 0x000fe200078e00ff */
[----:B------:R-:W-:-:S11]  /*22b0*/  MOV R48, 0x0 ;  /* 0x0000000000307802 */ /* 0x000fd60000000f00 */
[----:B------:R-:W-:Y:S05]  /*22c0*/  @!P0 BRA `(.L_x_18) ;  /* 0x0000000000348947 */ /* 0x000fea0003800000 */
[----:B------:R-:W-:Y:S02]  /*22d0*/  ISETP.NE.AND P0, PT, R6, 0x7ff00000, PT ;  /* 0x7ff000000600780c */ /* 0x000fe40003f05270 */
[----:B------:R-:W-:Y:S02]  /*22e0*/  LOP3.LUT R49, R41, 0x80000000, R39, 0x48, !PT ;  /* 0x8000000029317812 */ /* 0x000fe400078e4827 */
[----:B------:R-:W-:-:S13]  /*22f0*/  ISETP.EQ.OR P0, PT, R7, RZ, !P0 ;  /* 0x000000ff0700720c */ /* 0x000fda0004702670 */
[----:B------:R-:W-:Y:S01]  /*2300*/  @P0 LOP3.LUT R5, R49, 0x7ff00000, RZ, 0xfc, !PT ;  /* 0x7ff0000031050812 */ /* 0x000fe200078efcff */
[----:B------:R-:W-:Y:S01]  /*2310*/  @!P0 IMAD.MOV.U32 R48, RZ, RZ, RZ ;  /* 0x000000ffff308224 */ /* 0x000fe200078e00ff */
[----:B------:R-:W-:-:S03]  /*2320*/  @P0 MOV R48, RZ ;  /* 0x000000ff00300202 */ /* 0x000fc60000000f00 */
[----:B------:R-:W-:Y:S01]  /*2330*/  @P0 IMAD.MOV.U32 R49, RZ, RZ, R5 ;  /* 0x000000ffff310224 */ /* 0x000fe200078e0005 */
[----:B------:R-:W-:Y:S06]  /*2340*/  BRA `(.L_x_18) ;  /* 0x0000000000147947 */ /* 0x000fec0003800000 */
.L_x_20:
[----:B------:R-:W-:Y:S01]  /*2350*/  LOP3.LUT R49, R39, 0x80000, RZ, 0xfc, !PT ;  /* 0x0008000027317812 */ /* 0x000fe200078efcff */
[----:B------:R-:W-:Y:S01]  /*2360*/  IMAD.MOV.U32 R48, RZ, RZ, R38 ;  /* 0x000000ffff307224 */ /* 0x000fe200078e0026 */
[----:B------:R-:W-:Y:S06]  /*2370*/  BRA `(.L_x_18) ;  /* 0x0000000000087947 */ /* 0x000fec0003800000 */
.L_x_19:
[----:B------:R-:W-:Y:S02]  /*2380*/  LOP3.LUT R49, R41, 0x80000, RZ, 0xfc, !PT ;  /* 0x0008000029317812 */ /* 0x000fe400078efcff */
[----:B------:R-:W-:-:S07]  /*2390*/  MOV R48, R40 ;  /* 0x0000002800307202 */ /* 0x000fce0000000f00 */
.L_x_18:
[----:B------:R-:W-:Y:S05]  /*23a0*/  BSYNC.RECONVERGENT B2 ;  /* 0x0000000000027941 */ /* 0x000fea0003800200 */
.L_x_16:
[----:B------:R-:W-:-:S04]  /*23b0*/  IMAD.MOV.U32 R5, RZ, RZ, 0x0 ;  /* 0x00000000ff057424 */ /* 0x000fc800078e00ff */
[----:B------:R-:W-:Y:S05]  /*23c0*/  RET.REL.NODEC R4 `(_Z15timeIntegrationPdS_S_PiS_S_S_S_S_S_) ;  /* 0xffffffdc040c7950 */ /* 0x000fea0003c3ffff */
.L_x_21:
[----:B------:R-:W-:-:S00]  /*23d0*/  BRA `(.L_x_21) ;  /* 0xfffffffc00fc7947 */ /* 0x000fc0000383ffff */
[----:B------:R-:W-:-:S00]  /*23e0*/  NOP ;  /* 0x0000000000007918 */ /* 0x000fc00000000000 */
        /* <DEDUP_REMOVED lines=9> */
.L_x_23:


//--------------------- .text._Z10initializePdS_S_PiS_S_S_S_S_S_ --------------------------
	.section	.text._Z10initializePdS_S_PiS_S_S_S_S_S_,"ax",@progbits
	.align	128
        .global         _Z10initializePdS_S_PiS_S_S_S_S_S_
        .type           _Z10initializePdS_S_PiS_S_S_S_S_S_,@function
        .size           _Z10initializePdS_S_PiS_S_S_S_S_S_,(.L_x_25 - _Z10initializePdS_S_PiS_S_S_S_S_S_)
        .other          _Z10initializePdS_S_PiS_S_S_S_S_S_,@"STO_CUDA_ENTRY STV_DEFAULT"
_Z10initializePdS_S_PiS_S_S_S_S_S_:
.text._Z10initializePdS_S_PiS_S_S_S_S_S_:
[----:B------:R-:W-:Y:S08]  /*0000*/  LDC R1, c[0x0][0x37c] ;  /* 0x0000df00ff017b82 */ /* 0x000ff00000000800 */
[----:B------:R-:W0:Y:S01]  /*0010*/  LDC.64 R4, c[0x0][0x380] ;  /* 0x0000e000ff047b82 */ /* 0x000e220000000a00 */
[----:B------:R-:W1:Y:S01]  /*0020*/  S2R R0, SR_TID.X ;  /* 0x0000000000007919 */ /* 0x000e620000002100 */
[----:B------:R-:W0:Y:S01]  /*0030*/  LDCU.64 UR4, c[0x0][0x358] ;  /* 0x00006b00ff0477ac */ /* 0x000e220008000a00 */
[----:B------:R-:W-:-:S02]  /*0040*/  HFMA2 R10, -RZ, RZ, 0.004337310791015625, -7.109375 ;  /* 0x1c71c71cff0a7431 */ /* 0x000fc400000001ff */
[----:B------:R-:W-:Y:S01]  /*0050*/  IMAD.MOV.U32 R11, RZ, RZ, 0x3fdc71c7 ;  /* 0x3fdc71c7ff0b7424 */ /* 0x000fe200078e00ff */
[----:B------:R-:W2:Y:S01]  /*0060*/  S2R R9, SR_TID.Y ;  /* 0x0000000000097919 */ /* 0x000ea20000002200 */
[----:B------:R-:W-:Y:S01]  /*0070*/  MOV R22, 0x0 ;  /* 0x0000000000167802 */ /* 0x000fe20000000f00 */
[----:B------:R-:W-:Y:S01]  /*0080*/  IMAD.MOV.U32 R23, RZ, RZ, 0x3ff00000 ;  /* 0x3ff00000ff177424 */ /* 0x000fe200078e00ff */
[----:B------:R-:W3:Y:S01]  /*0090*/  LDC.64 R2, c[0x0][0x388] ;  /* 0x0000e200ff027b82 */ /* 0x000ee20000000a00 */
[----:B------:R-:W-:Y:S02]  /*00a0*/  HFMA2 R12, -RZ, RZ, 0.004337310791015625, -7.109375 ;  /* 0x1c71c71cff0c7431 */ /* 0x000fe400000001ff */
[----:B------:R-:W-:Y:S01]  /*00b0*/  IMAD.MOV.U32 R13, RZ, RZ, 0x3fbc71c7 ;  /* 0x3fbc71c7ff0d7424 */ /* 0x000fe200078e00ff */
[----:B------:R-:W-:Y:S01]  /*00c0*/  MOV R18, 0x0 ;  /* 0x0000000000127802 */ /* 0x000fe20000000f00 */
[----:B------:R-:W-:Y:S01]  /*00d0*/  IMAD.MOV.U32 R19, RZ, RZ, -0x40100000 ;  /* 0xbff00000ff137424 */ /* 0x000fe200078e00ff */
[----:B------:R-:W-:Y:S01]  /*00e0*/  MOV R29, 0x1 ;  /* 0x00000001001d7802 */ /* 0x000fe20000000f00 */
[----:B------:R-:W-:-:S02]  /*00f0*/  HFMA2 R25, -RZ, RZ, 0, 1.78813934326171875e-07 ;  /* 0x00000003ff197431 */ /* 0x000fc400000001ff */
[----:B------:R-:W-:Y:S01]  /*0100*/  IMAD.MOV.U32 R14, RZ, RZ, 0x2 ;  /* 0x00000002ff0e7424 */ /* 0x000fe200078e00ff */
[----:B------:R-:W4:Y:S01]  /*0110*/  LDC.64 R6, c[0x0][0x390] ;  /* 0x0000e400ff067b82 */ /* 0x000f220000000a00 */
[----:B------:R-:W-:Y:S02]  /*0120*/  HFMA2 R24, -RZ, RZ, 0, 4.17232513427734375e-07 ;  /* 0x00000007ff187431 */ /* 0x000fe400000001ff */
[----:B------:R-:W-:Y:S02]  /*0130*/  IMAD.MOV.U32 R27, RZ, RZ, 0x4 ;  /* 0x00000004ff1b7424 */ /* 0x000fe400078e00ff */
[----:B------:R-:W-:-:S03]  /*0140*/  IMAD.MOV.U32 R26, RZ, RZ, 0x8 ;  /* 0x00000008ff1a7424 */ /* 0x000fc600078e00ff */
[----:B------:R-:W1:Y:S01]  /*0150*/  S2UR UR6, SR_CTAID.X ;  /* 0x00000000000679c3 */ /* 0x000e620000002500 */
[----:B0-----:R-:W-:Y:S07]  /*0160*/  STG.E.64 desc[UR4][R4.64], RZ ;  /* 0x000000ff04007986 */ /* 0x001fee000c101b04 */
[----:B------:R-:W1:Y:S01]  /*0170*/  LDC R15, c[0x0][0x360] ;  /* 0x0000d800ff0f7b82 */ /* 0x000e620000000800 */
[----:B---3--:R-:W-:Y:S07]  /*0180*/  STG.E.64 desc[UR4][R2.64], RZ ;  /* 0x000000ff02007986 */ /* 0x008fee000c101b04 */
[----:B------:R-:W2:Y:S01]  /*0190*/  S2UR UR7, SR_CTAID.Y ;  /* 0x00000000000779c3 */ /* 0x000ea20000002600 */
[----:B----4-:R0:W-:Y:S04]  /*01a0*/  STG.E.64 desc[UR4][R6.64], R10 ;  /* 0x0000000a06007986 */ /* 0x0101e8000c101b04 */
[----:B------:R-:W-:Y:S03]  /*01b0*/  STG.E.64 desc[UR4][R4.64+0x8], R22 ;  /* 0x0000081604007986 */ /* 0x000fe6000c101b04 */
[----:B------:R-:W2:Y:S01]  /*01c0*/  LDC R8, c[0x0][0x364] ;  /* 0x0000d900ff087b82 */ /* 0x000ea20000000800 */
[----:B------:R-:W-:Y:S04]  /*01d0*/  STG.E.64 desc[UR4][R2.64+0x8], RZ ;  /* 0x000008ff02007986 */ /* 0x000fe8000c101b04 */
[----:B------:R-:W-:Y:S03]  /*01e0*/  STG.E.64 desc[UR4][R6.64+0x8], R12 ;  /* 0x0000080c06007986 */ /* 0x000fe6000c101b04 */
[----:B------:R-:W3:Y:S01]  /*01f0*/  LDC.64 R16, c[0x0][0x398] ;  /* 0x0000e600ff107b82 */ /* 0x000ee20000000a00 */
[----:B------:R-:W-:Y:S01]  /*0200*/  STG.E.64 desc[UR4][R4.64+0x10], RZ ;  /* 0x000010ff04007986 */ /* 0x000fe2000c101b04 */
[----:B-1----:R-:W-:-:S03]  /*0210*/  IMAD R15, R15, UR6, R0 ;  /* 0x000000060f0f7c24 */ /* 0x002fc6000f8e0200 */
[----:B------:R-:W-:Y:S03]  /*0220*/  STG.E.64 desc[UR4][R2.64+0x10], R22 ;  /* 0x0000101602007986 */ /* 0x000fe6000c101b04 */
[----:B------:R-:W1:Y:S01]  /*0230*/  LDC.64 R20, c[0x0][0x3a0] ;  /* 0x0000e800ff147b82 */ /* 0x000e620000000a00 */
[----:B------:R-:W-:Y:S04]  /*0240*/  STG.E.64 desc[UR4][R6.64+0x10], R12 ;  /* 0x0000100c06007986 */ /* 0x000fe8000c101b04 */
[----:B------:R-:W-:Y:S01]  /*0250*/  STG.E.64 desc[UR4][R4.64+0x18], R18 ;  /* 0x0000181204007986 */ /* 0x000fe2000c101b04 */
[----:B--2---:R-:W-:-:S03]  /*0260*/  IMAD R0, R8, UR7, R9 ;  /* 0x0000000708007c24 */ /* 0x004fc6000f8e0209 */
[----:B------:R-:W-:Y:S01]  /*0270*/  STG.E.64 desc[UR4][R2.64+0x18], RZ ;  /* 0x000018ff02007986 */ /* 0x000fe2000c101b04 */
[----:B0-----:R-:W0:Y:S01]  /*0280*/  LDC.64 R10, c[0x0][0x3a8] ;  /* 0x0000ea00ff0a7b82 */ /* 0x001e220000000a00 */
[----:B------:R-:W-:Y:S02]  /*0290*/  HFMA2 R8, -RZ, RZ, 0.004337310791015625, -7.109375 ;  /* 0x1c71c71cff087431 */ /* 0x000fe400000001ff */
[----:B------:R-:W-:Y:S01]  /*02a0*/  IMAD.MOV.U32 R9, RZ, RZ, 0x3f9c71c7 ;  /* 0x3f9c71c7ff097424 */ /* 0x000fe200078e00ff */
[----:B------:R-:W-:Y:S01]  /*02b0*/  STG.E.64 desc[UR4][R6.64+0x18], R12 ;  /* 0x0000180c06007986 */ /* 0x000fe2000c101b04 */
[C---:B------:R-:W-:Y:S02]  /*02c0*/  ISETP.NE.AND P0, PT, R0.reuse, 0x1ff, PT ;  /* 0x000001ff0000780c */ /* 0x040fe40003f05270 */
[----:B------:R-:W-:Y:S01]  /*02d0*/  LEA R0, R0, R15, 0x9 ;  /* 0x0000000f00007211 */ /* 0x000fe200078e48ff */
[----:B------:R-:W-:Y:S04]  /*02e0*/  STG.E.64 desc[UR4][R4.64+0x20], RZ ;  /* 0x000020ff04007986 */ /* 0x000fe8000c101b04 */
[----:B------:R-:W-:Y:S04]  /*02f0*/  STG.E.64 desc[UR4][R2.64+0x20], R18 ;  /* 0x0000201202007986 */ /* 0x000fe8000c101b04 */
[----:B------:R2:W-:Y:S04]  /*0300*/  STG.E.64 desc[UR4][R6.64+0x20], R12 ;  /* 0x0000200c06007986 */ /* 0x0005e8000c101b04 */
[----:B------:R-:W-:Y:S04]  /*0310*/  STG.E.64 desc[UR4][R4.64+0x28], R22 ;  /* 0x0000281604007986 */ /* 0x000fe8000c101b04 */
[----:B------:R-:W-:Y:S04]  /*0320*/  STG.E.64 desc[UR4][R2.64+0x28], R22 ;  /* 0x0000281602007986 */ /* 0x000fe8000c101b04 */
[----:B------:R-:W-:Y:S01]  /*0330*/  STG.E.64 desc[UR4][R6.64+0x28], R8 ;  /* 0x0000280806007986 */ /* 0x000fe2000c101b04 */
[----:B--2---:R-:W2:Y:S03]  /*0340*/  LDC.64 R12, c[0x0][0x3b0] ;  /* 0x0000ec00ff0c7b82 */ /* 0x004ea60000000a00 */
[----:B------:R-:W-:Y:S04]  /*0350*/  STG.E.64 desc[UR4][R4.64+0x30], R18 ;  /* 0x0000301204007986 */ /* 0x000fe8000c101b04 */
[----:B------:R-:W-:Y:S04]  /*0360*/  STG.E.64 desc[UR4][R2.64+0x30], R22 ;  /* 0x0000301602007986 */ /* 0x000fe8000c101b04 */
[----:B------:R-:W-:Y:S04]  /*0370*/  STG.E.64 desc[UR4][R6.64+0x30], R8 ;  /* 0x0000300806007986 */ /* 0x000fe8000c101b04 */
[----:B------:R-:W-:Y:S04]  /*0380*/  STG.E.64 desc[UR4][R4.64+0x38], R18 ;  /* 0x0000381204007986 */ /* 0x000fe8000c101b04 */
[----:B------:R-:W-:Y:S04]  /*0390*/  STG.E.64 desc[UR4][R2.64+0x38], R18 ;  /* 0x0000381202007986 */ /* 0x000fe8000c101b04 */
[----:B------:R-:W-:Y:S01]  /*03a0*/  STG.E.64 desc[UR4][R6.64+0x38], R8 ;  /* 0x0000380806007986 */ /* 0x000fe2000c101b04 */
[----:B--2---:R-:W-:-:S03]  /*03b0*/  IMAD.WIDE R12, R0, 0x8, R12 ;  /* 0x00000008000c7825 */ /* 0x004fc600078e020c */
[----:B------:R2:W-:Y:S04]  /*03c0*/  STG.E.64 desc[UR4][R4.64+0x40], R22 ;  /* 0x0000401604007986 */ /* 0x0005e8000c101b04 */
[----:B------:R4:W-:Y:S04]  /*03d0*/  STG.E.64 desc[UR4][R2.64+0x40], R18 ;  /* 0x0000401202007986 */ /* 0x0009e8000c101b04 */
[----:B------:R1:W-:Y:S04]  /*03e0*/  STG.E.64 desc[UR4][R6.64+0x40], R8 ;  /* 0x0000400806007986 */ /* 0x0003e8000c101b04 */
[----:B---3--:R0:W-:Y:S01]  /*03f0*/  STG.E desc[UR4][R16.64+0xc], R29 ;  /* 0x00000c1d10007986 */ /* 0x0081e2000c101904 */
[----:B--2---:R-:W-:-:S02]  /*0400*/  IMAD.MOV.U32 R23, RZ, RZ, 0x6 ;  /* 0x00000006ff177424 */ /* 0x004fc400078e00ff */
[----:B------:R-:W-:Y:S01]  /*0410*/  IMAD.MOV.U32 R22, RZ, RZ, -0x66666666 ;  /* 0x9999999aff167424 */ /* 0x000fe200078e00ff */
[----:B------:R2:W-:Y:S01]  /*0420*/  STG.E desc[UR4][R16.64+0x10], R14 ;  /* 0x0000100e10007986 */ /* 0x0005e2000c101904 */
[----:B----4-:R-:W-:Y:S02]  /*0430*/  MOV R19, 0x5 ;  /* 0x0000000500137802 */ /* 0x010fe40000000f00 */
[----:B------:R-:W-:Y:S01]  /*0440*/  @!P0 MOV R18, 0x9999999a ;  /* 0x9999999a00128802 */ /* 0x000fe20000000f00 */
[----:B------:R3:W-:Y:S01]  /*0450*/  STG.E desc[UR4][R16.64+0x20], R23 ;  /* 0x0000201710007986 */ /* 0x0007e2000c101904 */
[----:B-1----:R-:W-:-:S03]  /*0460*/  IMAD.WIDE R8, R0, 0x8, R20 ;  /* 0x0000000800087825 */ /* 0x002fc600078e0214 */
[----:B------:R1:W-:Y:S01]  /*0470*/  STG.E desc[UR4][R16.64+0x1c], R19 ;  /* 0x00001c1310007986 */ /* 0x0003e2000c101904 */
[----:B0-----:R-:W-:Y:S01]  /*0480*/  @!P0 IMAD.WIDE R28, R15, 0x8, R10 ;  /* 0x000000080f1c8825 */ /* 0x001fe200078e020a */
[----:B--2---:R-:W-:-:S03]  /*0490*/  CS2R R14, SRZ ;  /* 0x00000000000e7805 */ /* 0x004fc6000001ff00 */
[----:B------:R-:W-:Y:S01]  /*04a0*/  IMAD.WIDE R10, R0, 0x8, R10 ;  /* 0x00000008000a7825 */ /* 0x000fe200078e020a */
[----:B------:R-:W-:Y:S03]  /*04b0*/  STG.E desc[UR4][R16.64+0x4], R25 ;  /* 0x0000041910007986 */ /* 0x000fe6000c101904 */
[----:B---3--:R-:W-:Y:S01]  /*04c0*/  HFMA2 R23, -RZ, RZ, 2.009765625, -0.0027332305908203125 ;  /* 0x40059999ff177431 */ /* 0x008fe200000001ff */
[----:B------:R-:W-:Y:S01]  /*04d0*/  STG.E desc[UR4][R16.64+0x8], R27 ;  /* 0x0000081b10007986 */ /* 0x000fe2000c101904 */
[----:B-1----:R-:W-:-:S03]  /*04e0*/  @!P0 IMAD.MOV.U32 R19, RZ, RZ, 0x3fa99999 ;  /* 0x3fa99999ff138424 */ /* 0x002fc600078e00ff */
[----:B------:R-:W-:Y:S04]  /*04f0*/  STG.E desc[UR4][R16.64+0x14], R24 ;  /* 0x0000141810007986 */ /* 0x000fe8000c101904 */
[----:B------:R0:W-:Y:S04]  /*0500*/  STG.E desc[UR4][R16.64+0x18], R26 ;  /* 0x0000181a10007986 */ /* 0x0001e8000c101904 */
[----:B------:R1:W-:Y:S04]  /*0510*/  STG.E desc[UR4][R16.64], RZ ;  /* 0x000000ff10007986 */ /* 0x0003e8000c101904 */
[----:B------:R-:W-:Y:S04]  /*0520*/  STG.E.64 desc[UR4][R8.64], R22 ;  /* 0x0000001608007986 */ /* 0x000fe8000c101b04 */
[----:B------:R-:W-:Y:S04]  /*0530*/  STG.E.64 desc[UR4][R10.64], RZ ;  /* 0x000000ff0a007986 */ /* 0x000fe8000c101b04 */
[----:B------:R-:W-:Y:S04]  /*0540*/  STG.E.64 desc[UR4][R12.64], RZ ;  /* 0x000000ff0c007986 */ /* 0x000fe8000c101b04 */
[----:B------:R2:W-:Y:S04]  /*0550*/  @!P0 STG.E.64 desc[UR4][R28.64+0x1ff000], R18 ;  /* 0x1ff000121c008986 */ /* 0x0005e8000c101b04 */
[----:B------:R-:W3:Y:S04]  /*0560*/  @!P0 LDG.E.64 R14, desc[UR4][R12.64] ;  /* 0x000000040c0e8981 */ /* 0x000ee8000c1e1b00 */
[----:B0-----:R-:W3:Y:S04]  /*0570*/  LDG.E.64 R26, desc[UR4][R2.64] ;  /* 0x00000004021a7981 */ /* 0x001ee8000c1e1b00 */
[----:B------:R-:W4:Y:S04]  /*0580*/  LDG.E.64 R24, desc[UR4][R4.64] ;  /* 0x0000000404187981 */ /* 0x000f28000c1e1b00 */
[----:B-1----:R-:W4:Y:S04]  /*0590*/  LDG.E.64 R16, desc[UR4][R10.64] ;  /* 0x000000040a107981 */ /* 0x002f28000c1e1b00 */
[----:B--2---:R-:W2:Y:S04]  /*05a0*/  LDG.E.64 R18, desc[UR4][R8.64] ;  /* 0x0000000408127981 */ /* 0x004ea8000c1e1b00 */
[----:B------:R-:W2:Y:S01]  /*05b0*/  LDG.E.64 R20, desc[UR4][R6.64] ;  /* 0x0000000406147981 */ /* 0x000ea2000c1e1b00 */
[----:B---3--:R-:W-:-:S08]  /*05c0*/  DMUL R26, R26, R14 ;  /* 0x0000000e1a1a7228 */ /* 0x008fd00000000000 */
[-C--:B----4-:R-:W-:Y:S01]  /*05d0*/  DFMA R22, R24, R16.reuse, R26 ;  /* 0x000000101816722b */ /* 0x090fe2000000001a */
[----:B------:R-:W-:Y:S01]  /*05e0*/  HFMA2 R25, -RZ, RZ, 2.015625, 0 ;  /* 0x40080000ff197431 */ /* 0x000fe200000001ff */
[----:B------:R-:W-:Y:S01]  /*05f0*/  MOV R24, 0x0 ;  /* 0x0000000000187802 */ /* 0x000fe20000000f00 */
[----:B------:R-:W-:-:S05]  /*0600*/  DMUL R16, R16, R16 ;  /* 0x0000001010107228 */ /* 0x000fca0000000000 */
[C---:B------:R-:W-:Y:S02]  /*0610*/  DMUL R26, R22.reuse, 4.5 ;  /* 0x40120000161a7828 */ /* 0x040fe40000000000 */
[----:B------:R-:W-:Y:S02]  /*0620*/  DFMA R28, R22, R24, 1 ;  /* 0x3ff00000161c742b */ /* 0x000fe40000000018 */
[----:B------:R-:W-:Y:S01]  /*0630*/  DFMA R16, R14, R14, R16 ;  /* 0x0000000e0e10722b */ /* 0x000fe20000000010 */
[----:B------:R-:W0:Y:S01]  /*0640*/  LDC.64 R14, c[0x0][0x3c0] ;  /* 0x0000f000ff0e7b82 */ /* 0x000e220000000a00 */
[----:B--2---:R-:W-:-:S04]  /*0650*/  DMUL R18, R18, R20 ;  /* 0x0000001412127228 */ /* 0x004fc80000000000 */
[----:B------:R-:W-:-:S08]  /*0660*/  DFMA R26, R22, R26, R28 ;  /* 0x0000001a161a722b */ /* 0x000fd0000000001c */
[----:B------:R-:W-:Y:S01]  /*0670*/  DFMA R26, R16, -1.5, R26 ;  /* 0xbff80000101a782b */ /* 0x000fe2000000001a */
[----:B------:R-:W1:Y:S07]  /*0680*/  LDC.64 R16, c[0x0][0x3b8] ;  /* 0x0000ee00ff107b82 */ /* 0x000e6e0000000a00 */
[----:B------:R-:W-:Y:S01]  /*0690*/  DMUL R28, R18, R26 ;  /* 0x0000001a121c7228 */ /* 0x000fe20000000000 */
[C---:B0-----:R-:W-:Y:S02]  /*06a0*/  IMAD.WIDE R18, R0.reuse, 0x8, R14 ;  /* 0x0000000800127825 */ /* 0x041fe400078e020e */
[----:B------:R-:W0:Y:S04]  /*06b0*/  LDC.64 R14, c[0x0][0x3c8] ;  /* 0x0000f200ff0e7b82 */ /* 0x000e280000000a00 */
[----:B------:R-:W-:Y:S01]  /*06c0*/  STG.E.64 desc[UR4][R18.64], R28 ;  /* 0x0000001c12007986 */ /* 0x000fe2000c101b04 */
[----:B-1----:R-:W-:-:S05]  /*06d0*/  IMAD.WIDE R16, R0, 0x8, R16 ;  /* 0x0000000800107825 */ /* 0x002fca00078e0210 */
[----:B------:R1:W-:Y:S04]  /*06e0*/  STG.E.64 desc[UR4][R16.64], R28 ;  /* 0x0000001c10007986 */ /* 0x0003e8000c101b04 */
[----:B------:R-:W2:Y:S01]  /*06f0*/  LDG.E.64 R22, desc[UR4][R18.64] ;  /* 0x0000000412167981 */ /* 0x000ea2000c1e1b00 */
[----:B0-----:R-:W-:-:S05]  /*0700*/  IMAD.WIDE R14, R0, 0x8, R14 ;  /* 0x00000008000e7825 */ /* 0x001fca00078e020e */
[----:B--2---:R0:W-:Y:S04]  /*0710*/  STG.E.64 desc[UR4][R14.64], R22 ;  /* 0x000000160e007986 */ /* 0x0041e8000c101b04 */
[----:B-1----:R-:W2:Y:S04]  /*0720*/  LDG.E.64 R28, desc[UR4][R2.64+0x8] ;  /* 0x00000804021c7981 */ /* 0x002ea8000c1e1b00 */
[----:B------:R-:W2:Y:S04]  /*0730*/  LDG.E.64 R20, desc[UR4][R12.64] ;  /* 0x000000040c147981 */ /* 0x000ea8000c1e1b00 */
[----:B------:R-:W3:Y:S04]  /*0740*/  LDG.E.64 R26, desc[UR4][R4.64+0x8] ;  /* 0x00000804041a7981 */ /* 0x000ee8000c1e1b00 */
[----:B0-----:R-:W3:Y:S01]  /*0750*/  LDG.E.64 R22, desc[UR4][R10.64] ;  /* 0x000000040a167981 */ /* 0x001ee2000c1e1b00 */
[----:B--2---:R-:W-:-:S08]  /*0760*/  DMUL R28, R28, R20 ;  /* 0x000000141c1c7228 */ /* 0x004fd00000000000 */
[-C--:B---3--:R-:W-:Y:S02]  /*0770*/  DFMA R26, R26, R22.reuse, R28 ;  /* 0x000000161a1a722b */ /* 0x088fe4000000001c */
[----:B------:R-:W-:-:S06]  /*0780*/  DMUL R28, R22, R22 ;  /* 0x00000016161c7228 */ /* 0x000fcc0000000000 */
[----:B------:R-:W-:Y:S02]  /*0790*/  DMUL R22, R26, 4.5 ;  /* 0x401200001a167828 */ /* 0x000fe40000000000 */
[----:B------:R-:W-:Y:S02]  /*07a0*/  DFMA R20, R20, R20, R28 ;  /* 0x000000141414722b */ /* 0x000fe4000000001c */
[----:B------:R-:W-:-:S08]  /*07b0*/  DFMA R28, R26, R24, 1 ;  /* 0x3ff000001a1c742b */ /* 0x000fd00000000018 */
[----:B------:R-:W-:Y:S01]  /*07c0*/  DFMA R28, R26, R22, R28 ;  /* 0x000000161a1c722b */ /* 0x000fe2000000001c */
[----:B------:R-:W2:Y:S04]  /*07d0*/  LDG.E.64 R22, desc[UR4][R8.64] ;  /* 0x0000000408167981 */ /* 0x000ea8000c1e1b00 */
[----:B------:R-:W2:Y:S03]  /*07e0*/  LDG.E.64 R26, desc[UR4][R6.64+0x8] ;  /* 0x00000804061a7981 */ /* 0x000ea6000c1e1b00 */
[----:B------:R-:W-:Y:S02]  /*07f0*/  DFMA R20, R20, -1.5, R28 ;  /* 0xbff800001414782b */ /* 0x000fe4000000001c */
[----:B--2---:R-:W-:-:S08]  /*0800*/  DMUL R22, R22, R26 ;  /* 0x0000001a16167228 */ /* 0x004fd00000000000 */
[----:B------:R-:W-:-:S07]  /*0810*/  DMUL R28, R22, R20 ;  /* 0x00000014161c7228 */ /* 0x000fce0000000000 */
[----:B------:R-:W-:Y:S04]  /*0820*/  STG.E.64 desc[UR4][R18.64+0x200000], R28 ;  /* 0x2000001c12007986 */ /* 0x000fe8000c101b04 */
[----:B------:R0:W-:Y:S04]  /*0830*/  STG.E.64 desc[UR4][R16.64+0x200000], R28 ;  /* 0x2000001c10007986 */ /* 0x0001e8000c101b04 */
[----:B------:R-:W2:Y:S04]  /*0840*/  LDG.E.64 R22, desc[UR4][R18.64+0x200000] ;  /* 0x2000000412167981 */ /* 0x000ea8000c1e1b00 */
[----:B--2---:R1:W-:Y:S04]  /*0850*/  STG.E.64 desc[UR4][R14.64+0x200000], R22 ;  /* 0x200000160e007986 */ /* 0x0043e8000c101b04 */
[----:B0-----:R-:W2:Y:S04]  /*0860*/  LDG.E.64 R28, desc[UR4][R2.64+0x10] ;  /* 0x00001004021c7981 */ /* 0x001ea8000c1e1b00 */
[----:B------:R-:W2:Y:S04]  /*0870*/  LDG.E.64 R20, desc[UR4][R12.64] ;  /* 0x000000040c147981 */ /* 0x000ea8000c1e1b00 */
[----:B------:R-:W3:Y:S04]  /*0880*/  LDG.E.64 R26, desc[UR4][R4.64+0x10] ;  /* 0x00001004041a7981 */ /* 0x000ee8000c1e1b00 */
[----:B-1----:R-:W3:Y:S01]  /*0890*/  LDG.E.64 R22, desc[UR4][R10.64] ;  /* 0x000000040a167981 */ /* 0x002ee2000c1e1b00 */
[----:B--2---:R-:W-:-:S08]  /*08a0*/  DMUL R28, R28, R20 ;  /* 0x000000141c1c7228 */ /* 0x004fd00000000000 */
[-C--:B---3--:R-:W-:Y:S02]  /*08b0*/  DFMA R26, R26, R22.reuse, R28 ;  /* 0x000000161a1a722b */ /* 0x088fe4000000001c */
[----:B------:R-:W-:-:S06]  /*08c0*/  DMUL R22, R22, R22 ;  /* 0x0000001616167228 */ /* 0x000fcc0000000000 */
[----:B------:R-:W-:Y:S02]  /*08d0*/  DFMA R28, R26, R24, 1 ;  /* 0x3ff000001a1c742b */ /* 0x000fe40000000018 */
[----:B------:R-:W-:Y:S02]  /*08e0*/  DFMA R20, R20, R20, R22 ;  /* 0x000000141414722b */ /* 0x000fe40000000016 */
[----:B------:R-:W-:-:S08]  /*08f0*/  DMUL R22, R26, 4.5 ;  /* 0x401200001a167828 */ /* 0x000fd00000000000 */
[----:B------:R-:W-:Y:S02]  /*0900*/  DFMA R28, R26, R22, R28 ;  /* 0x000000161a1c722b */ /* 0x000fe4000000001c */
[----:B------:R-:W2:Y:S04]  /*0910*/  LDG.E.64 R22, desc[UR4][R8.64] ;  /* 0x0000000408167981 */ /* 0x000ea8000c1e1b00 */
[----:B------:R-:W2:Y:S02]  /*0920*/  LDG.E.64 R26, desc[UR4][R6.64+0x10] ;  /* 0x00001004061a7981 */ /* 0x000ea4000c1e1b00 */
        /* <DEDUP_REMOVED lines=39> */
[----:B------:R-:W2:Y:S01]  /*0ba0*/  LDG.E.64 R26, desc[UR4][R6.64+0x20] ;  /* 0x00002004061a7981 */ /* 0x000ea2000c1e1b00 */
[----:B------:R-:W-:Y:S01]  /*0bb0*/  IADD3 R18, P0, PT, R18, 0x1000000, RZ ;  /* 0x0100000012127810 */ /* 0x000fe20007f1e0ff */
[----:B------:R-:W-:Y:S01]  /*0bc0*/  DFMA R20, R20, -1.5, R28 ;  /* 0xbff800001414782b */ /* 0x000fe2000000001c */
[----:B------:R-:W-:-:S03]  /*0bd0*/  IADD3 R16, P1, PT, R16, 0x1000000, RZ ;  /* 0x0100000010107810 */ /* 0x000fc60007f3e0ff */
[----:B------:R-:W-:Y:S01]  /*0be0*/  IMAD.X R19, RZ, RZ, R19, P0 ;  /* 0x000000ffff137224 */ /* 0x000fe200000e0613 */
[----:B------:R-:W-:Y:S01]  /*0bf0*/  IADD3.X R17, PT, PT, RZ, R17, RZ, P1, !PT ;  /* 0x00000011ff117210 */ /* 0x000fe20000ffe4ff */
[----:B--2---:R-:W-:-:S08]  /*0c00*/  DMUL R22, R22, R26 ;  /* 0x0000001a16167228 */ /* 0x004fd00000000000 */
[----:B------:R-:W-:-:S07]  /*0c10*/  DMUL R28, R22, R20 ;  /* 0x00000014161c7228 */ /* 0x000fce0000000000 */
[----:B------:R-:W-:Y:S04]  /*0c20*/  STG.E.64 desc[UR4][R18.64+-0x800000], R28 ;  /* 0x8000001c12007986 */ /* 0x000fe8000c101b04 */
[----:B------:R0:W-:Y:S04]  /*0c30*/  STG.E.64 desc[UR4][R16.64+-0x800000], R28 ;  /* 0x8000001c10007986 */ /* 0x0001e8000c101b04 */
[----:B------:R-:W2:Y:S01]  /*0c40*/  LDG.E.64 R22, desc[UR4][R18.64+-0x800000] ;  /* 0x8000000412167981 */ /* 0x000ea2000c1e1b00 */
[----:B------:R-:W-:-:S04]  /*0c50*/  IADD3 R14, P0, PT, R14, 0x1000000, RZ ;  /* 0x010000000e0e7810 */ /* 0x000fc80007f1e0ff */
[----:B------:R-:W-:-:S05]  /*0c60*/  IADD3.X R15, PT, PT, RZ, R15, RZ, P0, !PT ;  /* 0x0000000fff0f7210 */ /* 0x000fca00007fe4ff */
        /* <DEDUP_REMOVED lines=69> */
[----:B0-----:R-:W-:-:S06]  /*10c0*/  DMUL R20, R10, R10 ;  /* 0x0000000a0a147228 */ /* 0x001fcc0000000000 */
[C---:B------:R-:W-:Y:S02]  /*10d0*/  DFMA R24, R26.reuse, R24, 1 ;  /* 0x3ff000001a18742b */ /* 0x040fe40000000018 */
[----:B-1----:R-:W-:Y:S02]  /*10e0*/  DMUL R22, R26, 4.5 ;  /* 0x401200001a167828 */ /* 0x002fe40000000000 */
[----:B------:R-:W-:Y:S02]  /*10f0*/  DFMA R20, R12, R12, R20 ;  /* 0x0000000c0c14722b */ /* 0x000fe40000000014 */
[----:B----4-:R-:W-:-:S04]  /*1100*/  DMUL R2, R8, R6 ;  /* 0x0000000608027228 */ /* 0x010fc80000000000 */
[----:B------:R-:W-:-:S08]  /*1110*/  DFMA R22, R26, R22, R24 ;  /* 0x000000161a16722b */ /* 0x000fd00000000018 */
[----:B------:R-:W-:-:S08]  /*1120*/  DFMA R20, R20, -1.5, R22 ;  /* 0xbff800001414782b */ /* 0x000fd00000000016 */
[----:B------:R-:W-:-:S07]  /*1130*/  DMUL R2, R2, R20 ;  /* 0x0000001402027228 */ /* 0x000fce0000000000 */
[----:B------:R-:W-:Y:S04]  /*1140*/  STG.E.64 desc[UR4][R18.64], R2 ;  /* 0x0000000212007986 */ /* 0x000fe8000c101b04 */
[----:B------:R-:W-:Y:S04]  /*1150*/  STG.E.64 desc[UR4][R16.64], R2 ;  /* 0x0000000210007986 */ /* 0x000fe8000c101b04 */
[----:B------:R-:W2:Y:S04]  /*1160*/  LDG.E.64 R4, desc[UR4][R18.64] ;  /* 0x0000000412047981 */ /* 0x000ea8000c1e1b00 */
[----:B--2---:R-:W-:Y:S01]  /*1170*/  STG.E.64 desc[UR4][R14.64], R4 ;  /* 0x000000040e007986 */ /* 0x004fe2000c101b04 */
[----:B------:R-:W-:Y:S05]  /*1180*/  EXIT ;  /* 0x000000000000794d */ /* 0x000fea0003800000 */
.L_x_22:
        /* <DEDUP_REMOVED lines=15> */
.L_x_25:


//--------------------- .nv.shared.reserved.0     --------------------------
	.section	.nv.shared.reserved.0,"aw",@nobits
	.weak		__nv_reservedSMEM_offset_0_alias
	.size		__nv_reservedSMEM_offset_0_alias, 0, 64
	.other		__nv_reservedSMEM_offset_0_alias,@"STO_CUDA_RESERVED_SHARED STV_DEFAULT"
__nv_reservedSMEM_offset_0_alias:
	.zero		0
	.zero		64


//--------------------- .nv.constant0._Z15timeIntegrationPdS_S_PiS_S_S_S_S_S_ --------------------------
	.section	.nv.constant0._Z15timeIntegrationPdS_S_PiS_S_S_S_S_S_,"a",@progbits
	.sectionflags	@""
	.align	4
.nv.constant0._Z15timeIntegrationPdS_S_PiS_S_S_S_S_S_:
	.zero		976


//--------------------- .nv.constant0._Z10initializePdS_S_PiS_S_S_S_S_S_ --------------------------
	.section	.nv.constant0._Z10initializePdS_S_PiS_S_S_S_S_S_,"a",@progbits
	.sectionflags	@""
	.align	4
.nv.constant0._Z10initializePdS_S_PiS_S_S_S_S_S_:
	.zero		976


//--------------------- SYMBOLS --------------------------

	.type		.nv.reservedSmem.offset0,@object
	.size		.nv.reservedSmem.offset0,0x4
